def matmul_kernel(
    a_ptr,
    b_ptr,
    c_ptr,
    M,
    N,
    K,
    stride_am,
    stride_ak,
    stride_bk,
    stride_bn,
    stride_cm,
    stride_cn,
    BLOCK_M: tl.constexpr,
    BLOCK_N: tl.constexpr,
    BLOCK_K: tl.constexpr,
    GROUP_M: tl.constexpr,
):
    pid = tl.program_id(axis=0)
    num_pid_m = tl.cdiv(M, BLOCK_M)
    num_pid_n = tl.cdiv(N, BLOCK_N)
    num_pid_in_group = GROUP_M * num_pid_n
    group_id = pid // num_pid_in_group
    first_pid_m = group_id * GROUP_M
    group_size_m = min(num_pid_m - first_pid_m, GROUP_M)
    pid_m = first_pid_m + ((pid % num_pid_in_group) % group_size_m)
    pid_n = (pid % num_pid_in_group) // group_size_m

    offs_am = (pid_m * BLOCK_M + tl.arange(0, BLOCK_M)) % M
    offs_bn = (pid_n * BLOCK_N + tl.arange(0, BLOCK_N)) % N
    offs_k = tl.arange(0, BLOCK_K)
    a_ptrs = a_ptr + offs_am[:, None] * stride_am + offs_k[None, :] * stride_ak
    b_ptrs = b_ptr + offs_k[:, None] * stride_bk + offs_bn[None, :] * stride_bn

    acc = tl.zeros((BLOCK_M, BLOCK_N), dtype=tl.float32)
    for kk in range(0, tl.cdiv(K, BLOCK_K)):
        a = tl.load(a_ptrs, mask=offs_k[None, :] < K - kk * BLOCK_K, other=0.0)
        b = tl.load(b_ptrs, mask=offs_k[:, None] < K - kk * BLOCK_K, other=0.0)
        acc = tl.dot(a, b, acc)
        a_ptrs += BLOCK_K * stride_ak
        b_ptrs += BLOCK_K * stride_bk

    c = acc.to(c_ptr.dtype.element_ty)
    offs_cm = pid_m * BLOCK_M + tl.arange(0, BLOCK_M)
    offs_cn = pid_n * BLOCK_N + tl.arange(0, BLOCK_N)
    c_ptrs = c_ptr + offs_cm[:, None] * stride_cm + offs_cn[None, :] * stride_cn
    mask = (offs_cm[:, None] < M) & (offs_cn[None, :] < N)
    tl.store(c_ptrs, c, mask=mask)

# config = {"BLOCK_K": 32, "BLOCK_M": 32, "BLOCK_N": 32, "GROUP_M": 8, "arch": "sm_100", "dtype": "fp16", "num_ctas": 1, "num_stages": 2, "num_warps": 4}
# arch = sm_100


// ===== COMPILED SASS (sm_100a) =====

	.target	sm_100a

	.elftype	@"ET_EXEC"


//--------------------- .note.nv.tkinfo           --------------------------
	.section	.note.nv.tkinfo,"",@"SHT_NOTE"
	.sectionflags	@"SHF_NOTE_NV_TKINFO"
	.tkinfo
        /*0018*/ 	.word	0x00000081
        /*0030*/ 	.string	""
        /*0030*/ 	.string	"ptxas-blackwell"
        /*0030*/ 	.string	"Cuda compilation tools, release 12.9, V12.9.86"
        /*0030*/ 	.string	"Build cuda_12.9.r12.9/compiler.36037853_0"
        /*0030*/ 	.string	"-v  -suppress-debug-info  -lineinfo  -arch sm_100a "



//--------------------- .note.nv.cuver            --------------------------
	.section	.note.nv.cuver,"",@"SHT_NOTE"
	.sectionflags	@"SHF_NOTE_NV_CUVER"
        /*0018*/ 	.short	0x0001
        /*001a*/ 	.short	0x0064
        /*001c*/ 	.short	0x0001
        /*001e*/ 	.short	0x0000
        /*0020*/ 	.short	0x0001
        /*0022*/ 	.short	0x0000


//--------------------- .nv.info                  --------------------------
	.section	.nv.info,"",@"SHT_CUDA_INFO"
	.align	4


	//----- nvinfo : EIATTR_REGCOUNT
	.align		4
        /*0000*/ 	.byte	0x04, 0x2f
        /*0002*/ 	.short	(.L_1 - .L_0)
	.align		4
.L_0:
        /*0004*/ 	.word	index@(matmul_kernel)
        /*0008*/ 	.word	0x00000048


	//----- nvinfo : EIATTR_FRAME_SIZE
	.align		4
.L_1:
        /*000c*/ 	.byte	0x04, 0x11
        /*000e*/ 	.short	(.L_3 - .L_2)
	.align		4
.L_2:
        /*0010*/ 	.word	index@(matmul_kernel)
        /*0014*/ 	.word	0x00000000


	//----- nvinfo : EIATTR_MIN_STACK_SIZE
	.align		4
.L_3:
        /*0018*/ 	.byte	0x04, 0x12
        /*001a*/ 	.short	(.L_5 - .L_4)
	.align		4
.L_4:
        /*001c*/ 	.word	index@(matmul_kernel)
        /*0020*/ 	.word	0x00000000
.L_5:


//--------------------- .nv.info.matmul_kernel    --------------------------
	.section	.nv.info.matmul_kernel,"",@"SHT_CUDA_INFO"
	.sectionflags	@""
	.align	4


	//----- nvinfo : EIATTR_CUDA_API_VERSION
	.align		4
        /*0000*/ 	.byte	0x04, 0x37
        /*0002*/ 	.short	(.L_7 - .L_6)
.L_6:
        /*0004*/ 	.word	0x00000081


	//----- nvinfo : EIATTR_KPARAM_INFO
	.align		4
.L_7:
        /*0008*/ 	.byte	0x04, 0x17
        /*000a*/ 	.short	(.L_9 - .L_8)
.L_8:
        /*000c*/ 	.word	0x00000000
        /*0010*/ 	.short	0x000d
        /*0012*/ 	.short	0x0048
        /*0014*/ 	.byte	0x00, 0xf4, 0x21, 0x00


	//----- nvinfo : EIATTR_KPARAM_INFO
	.align		4
.L_9:
        /*0018*/ 	.byte	0x04, 0x17
        /*001a*/ 	.short	(.L_11 - .L_10)
.L_10:
        /*001c*/ 	.word	0x00000000
        /*0020*/ 	.short	0x000c
        /*0022*/ 	.short	0x0040
        /*0024*/ 	.byte	0x00, 0xf4, 0x21, 0x00


	//----- nvinfo : EIATTR_KPARAM_INFO
	.align		4
.L_11:
        /*0028*/ 	.byte	0x04, 0x17
        /*002a*/ 	.short	(.L_13 - .L_12)
.L_12:
        /*002c*/ 	.word	0x00000000
        /*0030*/ 	.short	0x000b
        /*0032*/ 	.short	0x0038
        /*0034*/ 	.byte	0x00, 0xf0, 0x11, 0x00


	//----- nvinfo : EIATTR_KPARAM_INFO
	.align		4
.L_13:
        /*0038*/ 	.byte	0x04, 0x17
        /*003a*/ 	.short	(.L_15 - .L_14)
.L_14:
        /*003c*/ 	.word	0x00000000
        /*0040*/ 	.short	0x000a
        /*0042*/ 	.short	0x0034
        /*0044*/ 	.byte	0x00, 0xf0, 0x11, 0x00


	//----- nvinfo : EIATTR_KPARAM_INFO
	.align		4
.L_15:
        /*0048*/ 	.byte	0x04, 0x17
        /*004a*/ 	.short	(.L_17 - .L_16)
.L_16:
        /*004c*/ 	.word	0x00000000
        /*0050*/ 	.short	0x0009
        /*0052*/ 	.short	0x0030
        /*0054*/ 	.byte	0x00, 0xf0, 0x11, 0x00


	//----- nvinfo : EIATTR_KPARAM_INFO
	.align		4
.L_17:
        /*0058*/ 	.byte	0x04, 0x17
        /*005a*/ 	.short	(.L_19 - .L_18)
.L_18:
        /*005c*/ 	.word	0x00000000
        /*0060*/ 	.short	0x0008
        /*0062*/ 	.short	0x002c
        /*0064*/ 	.byte	0x00, 0xf0, 0x11, 0x00


	//----- nvinfo : EIATTR_KPARAM_INFO
	.align		4
.L_19:
        /*0068*/ 	.byte	0x04, 0x17
        /*006a*/ 	.short	(.L_21 - .L_20)
.L_20:
        /*006c*/ 	.word	0x00000000
        /*0070*/ 	.short	0x0007
        /*0072*/ 	.short	0x0028
        /*0074*/ 	.byte	0x00, 0xf0, 0x11, 0x00


	//----- nvinfo : EIATTR_KPARAM_INFO
	.align		4
.L_21:
        /*0078*/ 	.byte	0x04, 0x17
        /*007a*/ 	.short	(.L_23 - .L_22)
.L_22:
        /*007c*/ 	.word	0x00000000
        /*0080*/ 	.short	0x0006
        /*0082*/ 	.short	0x0024
        /*0084*/ 	.byte	0x00, 0xf0, 0x11, 0x00


	//----- nvinfo : EIATTR_KPARAM_INFO
	.align		4
.L_23:
        /*0088*/ 	.byte	0x04, 0x17
        /*008a*/ 	.short	(.L_25 - .L_24)
.L_24:
        /*008c*/ 	.word	0x00000000
        /*0090*/ 	.short	0x0005
        /*0092*/ 	.short	0x0020
        /*0094*/ 	.byte	0x00, 0xf0, 0x11, 0x00


	//----- nvinfo : EIATTR_KPARAM_INFO
	.align		4
.L_25:
        /*0098*/ 	.byte	0x04, 0x17
        /*009a*/ 	.short	(.L_27 - .L_26)
.L_26:
        /*009c*/ 	.word	0x00000000
        /*00a0*/ 	.short	0x0004
        /*00a2*/ 	.short	0x001c
        /*00a4*/ 	.byte	0x00, 0xf0, 0x11, 0x00


	//----- nvinfo : EIATTR_KPARAM_INFO
	.align		4
.L_27:
        /*00a8*/ 	.byte	0x04, 0x17
        /*00aa*/ 	.short	(.L_29 - .L_28)
.L_28:
        /*00ac*/ 	.word	0x00000000
        /*00b0*/ 	.short	0x0003
        /*00b2*/ 	.short	0x0018
        /*00b4*/ 	.byte	0x00, 0xf0, 0x11, 0x00


	//----- nvinfo : EIATTR_KPARAM_INFO
	.align		4
.L_29:
        /*00b8*/ 	.byte	0x04, 0x17
        /*00ba*/ 	.short	(.L_31 - .L_30)
.L_30:
        /*00bc*/ 	.word	0x00000000
        /*00c0*/ 	.short	0x0002
        /*00c2*/ 	.short	0x0010
        /*00c4*/ 	.byte	0x00, 0xf4, 0x21, 0x00


	//----- nvinfo : EIATTR_KPARAM_INFO
	.align		4
.L_31:
        /*00c8*/ 	.byte	0x04, 0x17
        /*00ca*/ 	.short	(.L_33 - .L_32)
.L_32:
        /*00cc*/ 	.word	0x00000000
        /*00d0*/ 	.short	0x0001
        /*00d2*/ 	.short	0x0008
        /*00d4*/ 	.byte	0x00, 0xf4, 0x21, 0x00


	//----- nvinfo : EIATTR_KPARAM_INFO
	.align		4
.L_33:
        /*00d8*/ 	.byte	0x04, 0x17
        /*00da*/ 	.short	(.L_35 - .L_34)
.L_34:
        /*00dc*/ 	.word	0x00000000
        /*00e0*/ 	.short	0x0000
        /*00e2*/ 	.short	0x0000
        /*00e4*/ 	.byte	0x00, 0xf4, 0x21, 0x00


	//----- nvinfo : EIATTR_SPARSE_MMA_MASK
	.align		4
.L_35:
        /*00e8*/ 	.byte	0x03, 0x50
        /*00ea*/ 	.short	0x0000


	//----- nvinfo : EIATTR_MAXREG_COUNT
	.align		4
        /*00ec*/ 	.byte	0x03, 0x1b
        /*00ee*/ 	.short	0x00ff


	//----- nvinfo : EIATTR_NUM_BARRIERS
	.align		4
        /*00f0*/ 	.byte	0x02, 0x4c
        /*00f2*/ 	.byte	0x01
	.zero		1


	//----- nvinfo : EIATTR_VRC_CTA_INIT_COUNT
	.align		4
        /*00f4*/ 	.byte	0x02, 0x4a
	.zero		1
	.zero		1


	//----- nvinfo : EIATTR_EXIT_INSTR_OFFSETS
	.align		4
        /*00f8*/ 	.byte	0x04, 0x1c
        /*00fa*/ 	.short	(.L_37 - .L_36)


	//   ....[0]....
.L_36:
        /*00fc*/ 	.word	0x00001ec0


	//   ....[1]....
        /*0100*/ 	.word	0x00001ef0


	//----- nvinfo : EIATTR_REQNTID
	.align		4
.L_37:
        /*0104*/ 	.byte	0x04, 0x10
        /*0106*/ 	.short	(.L_39 - .L_38)
.L_38:
        /*0108*/ 	.word	0x00000080
        /*010c*/ 	.word	0x00000001
        /*0110*/ 	.word	0x00000001


	//----- nvinfo : EIATTR_CBANK_PARAM_SIZE
	.align		4
.L_39:
        /*0114*/ 	.byte	0x03, 0x19
        /*0116*/ 	.short	0x0050


	//----- nvinfo : EIATTR_PARAM_CBANK
	.align		4
        /*0118*/ 	.byte	0x04, 0x0a
        /*011a*/ 	.short	(.L_41 - .L_40)
	.align		4
.L_40:
        /*011c*/ 	.word	index@(.nv.constant0.matmul_kernel)
        /*0120*/ 	.short	0x0380
        /*0122*/ 	.short	0x0050


	//----- nvinfo : EIATTR_SW_WAR
	.align		4
.L_41:
        /*0124*/ 	.byte	0x04, 0x36
        /*0126*/ 	.short	(.L_43 - .L_42)
.L_42:
        /*0128*/ 	.word	0x00000008
.L_43:


//--------------------- .nv.compat                --------------------------
	.section	.nv.compat,"",@"SHT_CUDA_COMPAT_INFO"
	.align	4
        /*0000*/ 	.byte	0x02, 0x02, 0x01, 0x00, 0x02, 0x05, 0x05, 0x00, 0x02, 0x03, 0x00, 0x00, 0x02, 0x06, 0x01, 0x00


//--------------------- .nv.callgraph             --------------------------
	.section	.nv.callgraph,"",@"SHT_CUDA_CALLGRAPH"
	.align	4
	.sectionentsize	8
	.align		4
        /*0000*/ 	.word	0x00000000
	.align		4
        /*0004*/ 	.word	0xffffffff
	.align		4
        /*0008*/ 	.word	0x00000000
	.align		4
        /*000c*/ 	.word	0xfffffffe
	.align		4
        /*0010*/ 	.word	0x00000000
	.align		4
        /*0014*/ 	.word	0xfffffffd
	.align		4
        /*0018*/ 	.word	0x00000000
	.align		4
        /*001c*/ 	.word	0xfffffffc


//--------------------- .text.matmul_kernel       --------------------------
	.section	.text.matmul_kernel,"ax",@progbits
	.align	128
        .global         matmul_kernel
        .type           matmul_kernel,@function
        .size           matmul_kernel,(.L_x_3 - matmul_kernel)
        .other          matmul_kernel,@"STO_CUDA_ENTRY STV_DEFAULT"
matmul_kernel:
.text.matmul_kernel:
[----:B------:R-:W0:Y:S08]  /*0000*/  LDC R1, c[0x0][0x37c] ;  /* 0x0000df00ff017b82 */ /* 0x000e300000000800 */
[----:B------:R-:W1:Y:S01]  /*0010*/  LDC.64 R22, c[0x0][0x398] ;  /* 0x0000e600ff167b82 */ /* 0x000e620000000a00 */
[----:B------:R-:W2:Y:S01]  /*0020*/  S2R R5, SR_CTAID.X ;  /* 0x0000000000057919 */ /* 0x000ea20000002500 */
[----:B------:R-:W-:Y:S01]  /*0030*/  UMOV UR4, 0x400 ;  /* 0x0000040000047882 */ /* 0x000fe20000000000 */
[----:B------:R-:W3:Y:S05]  /*0040*/  LDCU.64 UR6, c[0x0][0x358] ;  /* 0x00006b00ff0677ac */ /* 0x000eea0008000a00 */
[----:B------:R-:W4:Y:S08]  /*0050*/  LDC R51, c[0x0][0x3a0] ;  /* 0x0000e800ff337b82 */ /* 0x000f300000000800 */
[----:B------:R-:W5:Y:S01]  /*0060*/  S2UR UR5, SR_CgaCtaId ;  /* 0x00000000000579c3 */ /* 0x000f620000008800 */
[----:B-1----:R-:W-:-:S05]  /*0070*/  VIADD R0, R23, 0x1f ;  /* 0x0000001f17007836 */ /* 0x002fca0000000000 */
[----:B------:R-:W-:Y:S01]  /*0080*/  SHF.R.S32.HI R3, RZ, 0x1f, R0 ;  /* 0x0000001fff037819 */ /* 0x000fe20000011400 */
[----:B----4-:R-:W-:-:S03]  /*0090*/  VIADD R51, R51, 0x1f ;  /* 0x0000001f33337836 */ /* 0x010fc60000000000 */
[----:B------:R-:W-:Y:S02]  /*00a0*/  LEA.HI R3, R3, R0, RZ, 0x5 ;  /* 0x0000000003037211 */ /* 0x000fe400078f28ff */
[----:B--2---:R-:W-:Y:S02]  /*00b0*/  IABS R8, R5 ;  /* 0x0000000500087213 */ /* 0x004fe40000000000 */
[----:B------:R-:W-:Y:S01]  /*00c0*/  SHF.R.S32.HI R3, RZ, 0x5, R3 ;  /* 0x00000005ff037819 */ /* 0x000fe20000011403 */
[----:B-----5:R-:W-:-:S04]  /*00d0*/  ULEA UR4, UR5, UR4, 0x18 ;  /* 0x0000000405047291 */ /* 0x020fc8000f8ec0ff */
[----:B------:R-:W-:-:S05]  /*00e0*/  IMAD.SHL.U32 R4, R3, 0x8, RZ ;  /* 0x0000000803047824 */ /* 0x000fca00078e00ff */
[-C--:B------:R-:W-:Y:S02]  /*00f0*/  IABS R7, R4.reuse ;  /* 0x0000000400077213 */ /* 0x080fe40000000000 */
[----:B------:R-:W-:Y:S02]  /*0100*/  IABS R10, R4 ;  /* 0x00000004000a7213 */ /* 0x000fe40000000000 */
[----:B------:R-:W1:Y:S08]  /*0110*/  I2F.RP R0, R7 ;  /* 0x0000000700007306 */ /* 0x000e700000209400 */
[----:B-1----:R-:W1:Y:S02]  /*0120*/  MUFU.RCP R0, R0 ;  /* 0x0000000000007308 */ /* 0x002e640000001000 */
[----:B-1----:R-:W-:-:S02]  /*0130*/  VIADD R2, R0, 0xffffffe ;  /* 0x0ffffffe00027836 */ /* 0x002fc40000000000 */
[----:B------:R-:W-:-:S04]  /*0140*/  IMAD.MOV R0, RZ, RZ, -R10 ;  /* 0x000000ffff007224 */ /* 0x000fc800078e0a0a */
[----:B------:R1:W2:Y:S02]  /*0150*/  F2I.FTZ.U32.TRUNC.NTZ R3, R2 ;  /* 0x0000000200037305 */ /* 0x0002a4000021f000 */
[----:B-1----:R-:W-:Y:S02]  /*0160*/  IMAD.MOV.U32 R2, RZ, RZ, RZ ;  /* 0x000000ffff027224 */ /* 0x002fe400078e00ff */
[----:B--2---:R-:W-:-:S04]  /*0170*/  IMAD.MOV R6, RZ, RZ, -R3 ;  /* 0x000000ffff067224 */ /* 0x004fc800078e0a03 */
[----:B------:R-:W-:Y:S02]  /*0180*/  IMAD R9, R6, R7, RZ ;  /* 0x0000000706097224 */ /* 0x000fe400078e02ff */
[----:B------:R-:W-:Y:S02]  /*0190*/  IMAD.MOV.U32 R6, RZ, RZ, R8 ;  /* 0x000000ffff067224 */ /* 0x000fe400078e0008 */
[----:B------:R-:W-:-:S06]  /*01a0*/  IMAD.HI.U32 R3, R3, R9, R2 ;  /* 0x0000000903037227 */ /* 0x000fcc00078e0002 */
[----:B------:R-:W-:-:S04]  /*01b0*/  IMAD.HI.U32 R3, R3, R6, RZ ;  /* 0x0000000603037227 */ /* 0x000fc800078e00ff */
[----:B------:R-:W-:-:S05]  /*01c0*/  IMAD R0, R3, R0, R6 ;  /* 0x0000000003007224 */ /* 0x000fca00078e0206 */
[----:B------:R-:W-:-:S13]  /*01d0*/  ISETP.GT.U32.AND P1, PT, R7, R0, PT ;  /* 0x000000000700720c */ /* 0x000fda0003f24070 */
[----:B------:R-:W-:Y:S02]  /*01e0*/  @!P1 IMAD.IADD R0, R0, 0x1, -R7 ;  /* 0x0000000100009824 */ /* 0x000fe400078e0a07 */
[----:B------:R-:W-:Y:S01]  /*01f0*/  @!P1 VIADD R3, R3, 0x1 ;  /* 0x0000000103039836 */ /* 0x000fe20000000000 */
[----:B------:R-:W-:Y:S02]  /*0200*/  ISETP.NE.AND P1, PT, R4, RZ, PT ;  /* 0x000000ff0400720c */ /* 0x000fe40003f25270 */
[----:B------:R-:W-:Y:S02]  /*0210*/  ISETP.GE.U32.AND P0, PT, R0, R7, PT ;  /* 0x000000070000720c */ /* 0x000fe40003f06070 */
[----:B------:R-:W-:-:S04]  /*0220*/  LOP3.LUT R0, R5, R4, RZ, 0x3c, !PT ;  /* 0x0000000405007212 */ /* 0x000fc800078e3cff */
[----:B------:R-:W-:Y:S01]  /*0230*/  ISETP.GE.AND P2, PT, R0, RZ, PT ;  /* 0x000000ff0000720c */ /* 0x000fe20003f46270 */
[----:B------:R-:W-:-:S06]  /*0240*/  VIADD R0, R22, 0x1f ;  /* 0x0000001f16007836 */ /* 0x000fcc0000000000 */
[----:B------:R-:W-:-:S04]  /*0250*/  @P0 VIADD R3, R3, 0x1 ;  /* 0x0000000103030836 */ /* 0x000fc80000000000 */
[----:B------:R-:W-:Y:S01]  /*0260*/  IMAD.MOV.U32 R2, RZ, RZ, R3 ;  /* 0x000000ffff027224 */ /* 0x000fe200078e0003 */
[----:B------:R-:W-:-:S03]  /*0270*/  SHF.R.S32.HI R3, RZ, 0x1f, R0 ;  /* 0x0000001fff037819 */ /* 0x000fc60000011400 */
[----:B------:R-:W-:Y:S01]  /*0280*/  @!P2 IMAD.MOV R2, RZ, RZ, -R2 ;  /* 0x000000ffff02a224 */ /* 0x000fe200078e0a02 */
[----:B------:R-:W-:Y:S02]  /*0290*/  @!P1 LOP3.LUT R2, RZ, R4, RZ, 0x33, !PT ;  /* 0x00000004ff029212 */ /* 0x000fe400078e33ff */
[----:B------:R-:W-:-:S03]  /*02a0*/  LEA.HI R3, R3, R0, RZ, 0x5 ;  /* 0x0000000003037211 */ /* 0x000fc600078f28ff */
[----:B------:R-:W-:Y:S02]  /*02b0*/  IMAD.SHL.U32 R34, R2, 0x8, RZ ;  /* 0x0000000802227824 */ /* 0x000fe400078e00ff */
[----:B------:R-:W-:-:S03]  /*02c0*/  IMAD.MOV R2, RZ, RZ, -R2 ;  /* 0x000000ffff027224 */ /* 0x000fc600078e0a02 */
[----:B------:R-:W-:Y:S01]  /*02d0*/  LEA.HI.SX32 R3, R3, -R34, 0x1b ;  /* 0x8000002203037211 */ /* 0x000fe200078fdaff */
[----:B------:R-:W-:-:S03]  /*02e0*/  IMAD R4, R4, R2, R5 ;  /* 0x0000000204047224 */ /* 0x000fc600078e0205 */
[----:B------:R-:W-:Y:S02]  /*02f0*/  VIMNMX R11, PT, PT, R3, 0x8, PT ;  /* 0x00000008030b7848 */ /* 0x000fe40003fe0100 */
[----:B------:R-:W-:Y:S02]  /*0300*/  IABS R9, R4 ;  /* 0x0000000400097213 */ /* 0x000fe40000000000 */
[----:B------:R-:W-:-:S04]  /*0310*/  IABS R7, R11 ;  /* 0x0000000b00077213 */ /* 0x000fc80000000000 */
[----:B------:R-:W1:Y:S08]  /*0320*/  I2F.RP R0, R7 ;  /* 0x0000000700007306 */ /* 0x000e700000209400 */
[----:B-1----:R-:W1:Y:S02]  /*0330*/  MUFU.RCP R0, R0 ;  /* 0x0000000000007308 */ /* 0x002e640000001000 */
[----:B-1----:R-:W-:-:S06]  /*0340*/  VIADD R3, R0, 0xffffffe ;  /* 0x0ffffffe00037836 */ /* 0x002fcc0000000000 */
[----:B------:R-:W1:Y:S02]  /*0350*/  F2I.FTZ.U32.TRUNC.NTZ R3, R3 ;  /* 0x0000000300037305 */ /* 0x000e64000021f000 */
[----:B-1----:R-:W-:-:S04]  /*0360*/  IMAD.MOV R6, RZ, RZ, -R3 ;  /* 0x000000ffff067224 */ /* 0x002fc800078e0a03 */
[----:B------:R-:W-:Y:S01]  /*0370*/  IMAD.MOV.U32 R2, RZ, RZ, R6 ;  /* 0x000000ffff027224 */ /* 0x000fe200078e0006 */
[----:B------:R-:W-:-:S03]  /*0380*/  IABS R6, R11 ;  /* 0x0000000b00067213 */ /* 0x000fc60000000000 */
[----:B------:R-:W-:Y:S02]  /*0390*/  IMAD R5, R2, R7, RZ ;  /* 0x0000000702057224 */ /* 0x000fe400078e02ff */
[----:B------:R-:W-:Y:S02]  /*03a0*/  IMAD.MOV.U32 R2, RZ, RZ, RZ ;  /* 0x000000ffff027224 */ /* 0x000fe400078e00ff */
[----:B------:R-:W-:Y:S02]  /*03b0*/  IMAD.MOV R0, RZ, RZ, -R6 ;  /* 0x000000ffff007224 */ /* 0x000fe400078e0a06 */
        /* <DEDUP_REMOVED lines=9> */
[----:B------:R-:W-:Y:S02]  /*0450*/  ISETP.GE.AND P2, PT, R0, RZ, PT ;  /* 0x000000ff0000720c */ /* 0x000fe40003f46270 */
[----:B------:R-:W1:Y:S05]  /*0460*/  S2R R0, SR_TID.X ;  /* 0x0000000000007919 */ /* 0x000e6a0000002100 */
[----:B------:R-:W-:Y:S01]  /*0470*/  @P0 VIADD R2, R2, 0x1 ;  /* 0x0000000102020836 */ /* 0x000fe20000000000 */
[----:B------:R-:W-:-:S03]  /*0480*/  ISETP.GT.AND P0, PT, R51, 0x1f, PT ;  /* 0x0000001f3300780c */ /* 0x000fc60003f04270 */
[----:B------:R-:W-:-:S04]  /*0490*/  IMAD.MOV.U32 R6, RZ, RZ, R2 ;  /* 0x000000ffff067224 */ /* 0x000fc800078e0002 */
[----:B------:R-:W-:Y:S01]  /*04a0*/  @!P2 IMAD.MOV R6, RZ, RZ, -R6 ;  /* 0x000000ffff06a224 */ /* 0x000fe200078e0a06 */
[----:B------:R-:W-:-:S05]  /*04b0*/  @!P1 LOP3.LUT R6, RZ, R11, RZ, 0x33, !PT ;  /* 0x0000000bff069212 */ /* 0x000fca00078e33ff */
[----:B------:R-:W-:Y:S01]  /*04c0*/  IMAD.MOV R2, RZ, RZ, -R6 ;  /* 0x000000ffff027224 */ /* 0x000fe200078e0a06 */
[----:B------:R-:W-:Y:S01]  /*04d0*/  @!P0 CS2R R20, SRZ ;  /* 0x0000000000148805 */ /* 0x000fe2000001ff00 */
[----:B------:R-:W-:Y:S01]  /*04e0*/  IMAD.SHL.U32 R33, R6, 0x20, RZ ;  /* 0x0000002006217824 */ /* 0x000fe200078e00ff */
[----:B------:R-:W-:Y:S01]  /*04f0*/  @!P0 CS2R R26, SRZ ;  /* 0x00000000001a8805 */ /* 0x000fe2000001ff00 */
[----:B------:R-:W-:-:S04]  /*0500*/  IMAD R2, R11, R2, R4 ;  /* 0x000000020b027224 */ /* 0x000fc800078e0204 */
[----:B------:R-:W-:Y:S01]  /*0510*/  IMAD.IADD R34, R34, 0x1, R2 ;  /* 0x0000000122227824 */ /* 0x000fe200078e0202 */
[----:B-1----:R-:W-:Y:S01]  /*0520*/  SHF.R.U32.HI R46, RZ, 0x5, R0 ;  /* 0x00000005ff2e7819 */ /* 0x002fe20000011600 */
[C---:B------:R-:W-:Y:S01]  /*0530*/  @!P0 IMAD.SHL.U32 R2, R0.reuse, 0x2, RZ ;  /* 0x0000000200028824 */ /* 0x040fe200078e00ff */
[C---:B------:R-:W-:Y:S01]  /*0540*/  LOP3.LUT R43, R0.reuse, 0x1f, RZ, 0xc0, !PT ;  /* 0x0000001f002b7812 */ /* 0x040fe200078ec0ff */
[C---:B------:R-:W-:Y:S01]  /*0550*/  @!P0 IMAD.SHL.U32 R3, R0.reuse, 0x40, RZ ;  /* 0x0000004000038824 */ /* 0x040fe200078e00ff */
[C---:B------:R-:W-:Y:S01]  /*0560*/  LEA.HI R56, R0.reuse, 0x1c, RZ, 0x1b ;  /* 0x0000001c00387811 */ /* 0x040fe200078fd8ff */
[----:B------:R-:W-:Y:S01]  /*0570*/  @!P0 IMAD.SHL.U32 R5, R0, 0x8, RZ ;  /* 0x0000000800058824 */ /* 0x000fe200078e00ff */
[----:B------:R-:W-:Y:S01]  /*0580*/  SGXT.U32 R46, R46, 0x2 ;  /* 0x000000022e2e781a */ /* 0x000fe20000000000 */
[----:B------:R-:W-:Y:S01]  /*0590*/  IMAD R34, R34, 0x20, R43 ;  /* 0x0000002022227824 */ /* 0x000fe200078e022b */
[----:B------:R-:W-:Y:S02]  /*05a0*/  @!P0 LOP3.LUT R4, R0, 0x40, RZ, 0xc0, !PT ;  /* 0x0000004000048812 */ /* 0x000fe400078ec0ff */
[----:B------:R-:W-:-:S02]  /*05b0*/  LOP3.LUT R6, R33, R46, RZ, 0xfc, !PT ;  /* 0x0000002e21067212 */ /* 0x000fc400078efcff */
[C-C-:B------:R-:W-:Y:S02]  /*05c0*/  LOP3.LUT R7, R33.reuse, 0x4, R46.reuse, 0xfe, !PT ;  /* 0x0000000421077812 */ /* 0x140fe400078efe2e */
[C-C-:B------:R-:W-:Y:S02]  /*05d0*/  LOP3.LUT R8, R33.reuse, 0x8, R46.reuse, 0xfe, !PT ;  /* 0x0000000821087812 */ /* 0x140fe400078efe2e */
[C-C-:B------:R-:W-:Y:S02]  /*05e0*/  LOP3.LUT R9, R33.reuse, 0xc, R46.reuse, 0xfe, !PT ;  /* 0x0000000c21097812 */ /* 0x140fe400078efe2e */
[C-C-:B------:R-:W-:Y:S02]  /*05f0*/  LOP3.LUT R10, R33.reuse, 0x10, R46.reuse, 0xfe, !PT ;  /* 0x00000010210a7812 */ /* 0x140fe400078efe2e */
[C-C-:B------:R-:W-:Y:S02]  /*0600*/  LOP3.LUT R11, R33.reuse, 0x14, R46.reuse, 0xfe, !PT ;  /* 0x00000014210b7812 */ /* 0x140fe400078efe2e */
[----:B------:R-:W-:Y:S01]  /*0610*/  LOP3.LUT R32, R33, 0x18, R46, 0xfe, !PT ;  /* 0x0000001821207812 */ /* 0x000fe200078efe2e */
[----:B------:R-:W-:Y:S01]  /*0620*/  IMAD.IADD R33, R56, 0x1, R33 ;  /* 0x0000000138217824 */ /* 0x000fe200078e0221 */
[----:B0--3--:R-:W-:Y:S06]  /*0630*/  @!P0 BRA `(.L_x_0) ;  /* 0x0000001000e08947 */ /* 0x009fec0003800000 */
[----:B------:R-:W-:Y:S01]  /*0640*/  IABS R12, R23 ;  /* 0x00000017000c7213 */ /* 0x000fe20000000000 */
[----:B------:R-:W0:Y:S01]  /*0650*/  LDCU UR5, c[0x0][0x3b0] ;  /* 0x00007600ff0577ac */ /* 0x000e220008000800 */
[----:B------:R-:W-:Y:S01]  /*0660*/  IABS R13, R22 ;  /* 0x00000016000d7213 */ /* 0x000fe20000000000 */
[----:B------:R-:W1:Y:S01]  /*0670*/  LDC R47, c[0x0][0x3a8] ;  /* 0x0000ea00ff2f7b82 */ /* 0x000e620000000800 */
[----:B------:R-:W2:Y:S01]  /*0680*/  I2F.RP R14, R12 ;  /* 0x0000000c000e7306 */ /* 0x000ea20000209400 */
[----:B------:R-:W-:Y:S01]  /*0690*/  IABS R18, R32 ;  /* 0x0000002000127213 */ /* 0x000fe20000000000 */
[----:B------:R-:W3:Y:S01]  /*06a0*/  LDCU UR8, c[0x0][0x3a4] ;  /* 0x00007480ff0877ac */ /* 0x000ee20008000800 */
[----:B------:R-:W-:Y:S02]  /*06b0*/  IABS R20, R11 ;  /* 0x0000000b00147213 */ /* 0x000fe40000000000 */
[----:B------:R-:W-:Y:S01]  /*06c0*/  IABS R24, R10 ;  /* 0x0000000a00187213 */ /* 0x000fe20000000000 */
[----:B------:R-:W4:Y:S01]  /*06d0*/  LDCU.128 UR12, c[0x0][0x380] ;  /* 0x00007000ff0c77ac */ /* 0x000f220008000c00 */
[----:B------:R-:W-:Y:S01]  /*06e0*/  IABS R29, R7 ;  /* 0x00000007001d7213 */ /* 0x000fe20000000000 */
[----:B------:R-:W5:Y:S01]  /*06f0*/  I2F.RP R15, R13 ;  /* 0x0000000d000f7306 */ /* 0x000f620000209400 */
[----:B------:R-:W-:-:S02]  /*0700*/  IABS R31, R6 ;  /* 0x00000006001f7213 */ /* 0x000fc40000000000 */
[C---:B------:R-:W-:Y:S02]  /*0710*/  LOP3.LUT R54, R46.reuse, 0x14, RZ, 0xfc, !PT ;  /* 0x000000142e367812 */ /* 0x040fe400078efcff */
[C---:B------:R-:W-:Y:S02]  /*0720*/  LOP3.LUT R52, R46.reuse, 0x10, RZ, 0xfc, !PT ;  /* 0x000000102e347812 */ /* 0x040fe400078efcff */
[C---:B------:R-:W-:Y:S01]  /*0730*/  LOP3.LUT R44, R46.reuse, 0xc, RZ, 0xfc, !PT ;  /* 0x0000000c2e2c7812 */ /* 0x040fe200078efcff */
[----:B--2---:R-:W2:Y:S01]  /*0740*/  MUFU.RCP R14, R14 ;  /* 0x0000000e000e7308 */ /* 0x004ea20000001000 */
[----:B------:R-:W-:Y:S01]  /*0750*/  LOP3.LUT R50, R46, 0x4, RZ, 0xfc, !PT ;  /* 0x000000042e327812 */ /* 0x000fe200078efcff */
[----:B-1----:R-:W-:-:S06]  /*0760*/  IMAD R56, R56, R47, RZ ;  /* 0x0000002f38387224 */ /* 0x002fcc00078e02ff */
[----:B-----5:R-:W1:Y:S01]  /*0770*/  MUFU.RCP R15, R15 ;  /* 0x0000000f000f7308 */ /* 0x020e620000001000 */
[-C--:B------:R-:W-:Y:S02]  /*0780*/  IMAD R54, R54, R47.reuse, RZ ;  /* 0x0000002f36367224 */ /* 0x080fe400078e02ff */
[-C--:B------:R-:W-:Y:S02]  /*0790*/  IMAD R52, R52, R47.reuse, RZ ;  /* 0x0000002f34347224 */ /* 0x080fe400078e02ff */
[-C--:B------:R-:W-:Y:S02]  /*07a0*/  IMAD R44, R44, R47.reuse, RZ ;  /* 0x0000002f2c2c7224 */ /* 0x080fe400078e02ff */
[----:B------:R-:W-:Y:S02]  /*07b0*/  IMAD R50, R50, R47, RZ ;  /* 0x0000002f32327224 */ /* 0x000fe400078e02ff */
[----:B--2---:R-:W-:Y:S01]  /*07c0*/  VIADD R4, R14, 0xffffffe ;  /* 0x0ffffffe0e047836 */ /* 0x004fe20000000000 */
[----:B------:R-:W-:-:S03]  /*07d0*/  IABS R14, R33 ;  /* 0x00000021000e7213 */ /* 0x000fc60000000000 */
[----:B------:R2:W5:Y:S01]  /*07e0*/  F2I.FTZ.U32.TRUNC.NTZ R5, R4 ;  /* 0x0000000400057305 */ /* 0x000562000021f000 */
[----:B-1----:R-:W-:-:S07]  /*07f0*/  VIADD R2, R15, 0xffffffe ;  /* 0x0ffffffe0f027836 */ /* 0x002fce0000000000 */
[----:B------:R1:W0:Y:S01]  /*0800*/  F2I.FTZ.U32.TRUNC.NTZ R3, R2 ;  /* 0x0000000200037305 */ /* 0x000222000021f000 */
[----:B--2---:R-:W-:Y:S02]  /*0810*/  IMAD.MOV.U32 R4, RZ, RZ, RZ ;  /* 0x000000ffff047224 */ /* 0x004fe400078e00ff */
[----:B-----5:R-:W-:Y:S02]  /*0820*/  IMAD.MOV R17, RZ, RZ, -R5 ;  /* 0x000000ffff117224 */ /* 0x020fe400078e0a05 */
[----:B-1----:R-:W-:Y:S02]  /*0830*/  IMAD.MOV.U32 R2, RZ, RZ, RZ ;  /* 0x000000ffff027224 */ /* 0x002fe400078e00ff */
[----:B------:R-:W-:-:S04]  /*0840*/  IMAD R17, R17, R12, RZ ;  /* 0x0000000c11117224 */ /* 0x000fc800078e02ff */
[----:B------:R-:W-:-:S04]  /*0850*/  IMAD.HI.U32 R5, R5, R17, R4 ;  /* 0x0000001105057227 */ /* 0x000fc800078e0004 */
[----:B------:R-:W-:Y:S02]  /*0860*/  IMAD.MOV.U32 R17, RZ, RZ, R14 ;  /* 0x000000ffff117224 */ /* 0x000fe400078e000e */
[----:B0-----:R-:W-:Y:S02]  /*0870*/  IMAD.MOV R26, RZ, RZ, -R3 ;  /* 0x000000ffff1a7224 */ /* 0x001fe400078e0a03 */
[----:B------:R-:W-:-:S04]  /*0880*/  IMAD.HI.U32 R4, R5, R17, RZ ;  /* 0x0000001105047227 */ /* 0x000fc800078e00ff */
[----:B------:R-:W-:-:S04]  /*0890*/  IMAD.HI.U32 R14, R5, R18, RZ ;  /* 0x00000012050e7227 */ /* 0x000fc800078e00ff */
[----:B------:R-:W-:-:S04]  /*08a0*/  IMAD.HI.U32 R15, R5, R20, RZ ;  /* 0x00000014050f7227 */ /* 0x000fc800078e00ff */
[----:B------:R-:W-:-:S04]  /*08b0*/  IMAD.HI.U32 R16, R5, R24, RZ ;  /* 0x0000001805107227 */ /* 0x000fc800078e00ff */
[----:B------:R-:W-:Y:S02]  /*08c0*/  IMAD R27, R26, R13, RZ ;  /* 0x0000000d1a1b7224 */ /* 0x000fe400078e02ff */
[----:B------:R-:W-:Y:S02]  /*08d0*/  IMAD.MOV R4, RZ, RZ, -R4 ;  /* 0x000000ffff047224 */ /* 0x000fe400078e0a04 */
[----:B------:R-:W-:Y:S02]  /*08e0*/  IMAD.MOV R19, RZ, RZ, -R14 ;  /* 0x000000ffff137224 */ /* 0x000fe400078e0a0e */
[----:B------:R-:W-:Y:S02]  /*08f0*/  IMAD.MOV R21, RZ, RZ, -R15 ;  /* 0x000000ffff157224 */ /* 0x000fe400078e0a0f */
[----:B------:R-:W-:Y:S01]  /*0900*/  IMAD.MOV R25, RZ, RZ, -R16 ;  /* 0x000000ffff197224 */ /* 0x000fe200078e0a10 */
[----:B------:R-:W-:Y:S01]  /*0910*/  IABS R16, R34 ;  /* 0x0000002200107213 */ /* 0x000fe20000000000 */
[----:B------:R-:W-:Y:S01]  /*0920*/  IMAD.HI.U32 R14, R3, R27, R2 ;  /* 0x0000001b030e7227 */ /* 0x000fe200078e0002 */
[----:B------:R-:W-:-:S03]  /*0930*/  IABS R27, R8 ;  /* 0x00000008001b7213 */ /* 0x000fc60000000000 */
[C---:B------:R-:W-:Y:S02]  /*0940*/  IMAD R15, R12.reuse, R4, R17 ;  /* 0x000000040c0f7224 */ /* 0x040fe400078e0211 */
[C---:B------:R-:W-:Y:S02]  /*0950*/  IMAD R17, R12.reuse, R19, R18 ;  /* 0x000000130c117224 */ /* 0x040fe400078e0212 */
[C---:B------:R-:W-:Y:S01]  /*0960*/  IMAD R19, R12.reuse, R21, R20 ;  /* 0x000000150c137224 */ /* 0x040fe200078e0214 */
[C---:B------:R-:W-:Y:S01]  /*0970*/  ISETP.GT.U32.AND P3, PT, R12.reuse, R15, PT ;  /* 0x0000000f0c00720c */ /* 0x040fe20003f64070 */
[C---:B------:R-:W-:Y:S01]  /*0980*/  IMAD R21, R12.reuse, R25, R24 ;  /* 0x000000190c157224 */ /* 0x040fe200078e0218 */
[----:B------:R-:W-:Y:S01]  /*0990*/  IABS R25, R9 ;  /* 0x0000000900197213 */ /* 0x000fe20000000000 */
[C---:B------:R-:W-:Y:S01]  /*09a0*/  IMAD.HI.U32 R3, R5.reuse, R27, RZ ;  /* 0x0000001b05037227 */ /* 0x040fe200078e00ff */
[C---:B------:R-:W-:Y:S02]  /*09b0*/  ISETP.GT.U32.AND P6, PT, R12.reuse, R17, PT ;  /* 0x000000110c00720c */ /* 0x040fe40003fc4070 */
[C---:B------:R-:W-:Y:S01]  /*09c0*/  ISETP.GT.U32.AND P4, PT, R12.reuse, R19, PT ;  /* 0x000000130c00720c */ /* 0x040fe20003f84070 */
[----:B------:R-:W-:Y:S01]  /*09d0*/  IMAD.HI.U32 R2, R5, R25, RZ ;  /* 0x0000001905027227 */ /* 0x000fe200078e00ff */
[----:B------:R-:W-:-:S03]  /*09e0*/  ISETP.GT.U32.AND P5, PT, R12, R21, PT ;  /* 0x000000150c00720c */ /* 0x000fc60003fa4070 */
[----:B------:R-:W-:-:S04]  /*09f0*/  IMAD.HI.U32 R4, R5, R29, RZ ;  /* 0x0000001d05047227 */ /* 0x000fc800078e00ff */
[----:B------:R-:W-:-:S04]  /*0a00*/  IMAD.HI.U32 R5, R5, R31, RZ ;  /* 0x0000001f05057227 */ /* 0x000fc800078e00ff */
[----:B------:R-:W-:Y:S02]  /*0a10*/  IMAD.MOV R3, RZ, RZ, -R3 ;  /* 0x000000ffff037224 */ /* 0x000fe400078e0a03 */
[----:B------:R-:W-:Y:S02]  /*0a20*/  IMAD.MOV R2, RZ, RZ, -R2 ;  /* 0x000000ffff027224 */ /* 0x000fe400078e0a02 */
[----:B------:R-:W-:Y:S02]  /*0a30*/  IMAD.MOV R5, RZ, RZ, -R5 ;  /* 0x000000ffff057224 */ /* 0x000fe400078e0a05 */
[----:B------:R-:W-:Y:S02]  /*0a40*/  IMAD R27, R12, R3, R27 ;  /* 0x000000030c1b7224 */ /* 0x000fe400078e021b */
[----:B------:R-:W-:-:S03]  /*0a50*/  IMAD.HI.U32 R14, R14, R16, RZ ;  /* 0x000000100e0e7227 */ /* 0x000fc600078e00ff */
[C---:B------:R-:W-:Y:S01]  /*0a60*/  ISETP.GT.U32.AND P1, PT, R12.reuse, R27, PT ;  /* 0x0000001b0c00720c */ /* 0x040fe20003f24070 */
[C---:B------:R-:W-:Y:S02]  /*0a70*/  IMAD R25, R12.reuse, R2, R25 ;  /* 0x000000020c197224 */ /* 0x040fe400078e0219 */
[C---:B------:R-:W-:Y:S02]  /*0a80*/  IMAD R31, R12.reuse, R5, R31 ;  /* 0x000000050c1f7224 */ /* 0x040fe400078e021f */
[----:B------:R-:W-:Y:S01]  /*0a90*/  IMAD.MOV R14, RZ, RZ, -R14 ;  /* 0x000000ffff0e7224 */ /* 0x000fe200078e0a0e */
[C---:B------:R-:W-:Y:S01]  /*0aa0*/  ISETP.GT.U32.AND P0, PT, R12.reuse, R25, PT ;  /* 0x000000190c00720c */ /* 0x040fe20003f04070 */
[----:B------:R-:W-:Y:S01]  /*0ab0*/  @!P3 IMAD.IADD R15, R15, 0x1, -R12 ;  /* 0x000000010f0fb824 */ /* 0x000fe200078e0a0c */
[C---:B------:R-:W-:Y:S01]  /*0ac0*/  ISETP.GT.U32.AND P3, PT, R12.reuse, R31, PT ;  /* 0x0000001f0c00720c */ /* 0x040fe20003f64070 */
[----:B------:R-:W-:Y:S02]  /*0ad0*/  IMAD.MOV R4, RZ, RZ, -R4 ;  /* 0x000000ffff047224 */ /* 0x000fe400078e0a04 */
[----:B------:R-:W-:Y:S01]  /*0ae0*/  IMAD R16, R13, R14, R16 ;  /* 0x0000000e0d107224 */ /* 0x000fe200078e0210 */
[----:B------:R-:W-:Y:S01]  /*0af0*/  SHF.R.S32.HI R14, RZ, 0x1f, R51 ;  /* 0x0000001fff0e7819 */ /* 0x000fe20000011433 */
[----:B------:R-:W-:Y:S01]  /*0b00*/  IMAD R29, R12, R4, R29 ;  /* 0x000000040c1d7224 */ /* 0x000fe200078e021d */
[----:B------:R-:W-:Y:S01]  /*0b10*/  LOP3.LUT R4, R0, 0x40, RZ, 0xc0, !PT ;  /* 0x0000004000047812 */ /* 0x000fe200078ec0ff */
[--C-:B------:R-:W-:Y:S01]  /*0b20*/  @!P6 IMAD.IADD R17, R17, 0x1, -R12.reuse ;  /* 0x000000011111e824 */ /* 0x100fe200078e0a0c */
[----:B------:R-:W-:Y:S01]  /*0b30*/  ISETP.GT.U32.AND P6, PT, R13, R16, PT ;  /* 0x000000100d00720c */ /* 0x000fe20003fc4070 */
[--C-:B------:R-:W-:Y:S01]  /*0b40*/  @!P4 IMAD.IADD R19, R19, 0x1, -R12.reuse ;  /* 0x000000011313c824 */ /* 0x100fe200078e0a0c */
[C---:B------:R-:W-:Y:S01]  /*0b50*/  ISETP.GT.U32.AND P2, PT, R12.reuse, R29, PT ;  /* 0x0000001d0c00720c */ /* 0x040fe20003f44070 */
[--C-:B------:R-:W-:Y:S01]  /*0b60*/  @!P5 IMAD.IADD R21, R21, 0x1, -R12.reuse ;  /* 0x000000011515d824 */ /* 0x100fe200078e0a0c */
[C---:B------:R-:W-:Y:S01]  /*0b70*/  ISETP.GT.U32.AND P5, PT, R12.reuse, R17, PT ;  /* 0x000000110c00720c */ /* 0x040fe20003fa4070 */
[--C-:B------:R-:W-:Y:S01]  /*0b80*/  @!P1 IMAD.IADD R27, R27, 0x1, -R12.reuse ;  /* 0x000000011b1b9824 */ /* 0x100fe200078e0a0c */
[C---:B------:R-:W-:Y:S01]  /*0b90*/  ISETP.GT.U32.AND P4, PT, R12.reuse, R15, PT ;  /* 0x0000000f0c00720c */ /* 0x040fe20003f84070 */
[--C-:B------:R-:W-:Y:S01]  /*0ba0*/  @!P0 IMAD.IADD R25, R25, 0x1, -R12.reuse ;  /* 0x0000000119198824 */ /* 0x100fe200078e0a0c */
[C---:B------:R-:W-:Y:S01]  /*0bb0*/  ISETP.GT.U32.AND P0, PT, R12.reuse, R19, PT ;  /* 0x000000130c00720c */ /* 0x040fe20003f04070 */
[--C-:B------:R-:W-:Y:S01]  /*0bc0*/  @!P3 IMAD.IADD R31, R31, 0x1, -R12.reuse ;  /* 0x000000011f1fb824 */ /* 0x100fe200078e0a0c */
[----:B------:R-:W-:Y:S01]  /*0bd0*/  ISETP.GT.U32.AND P1, PT, R12, R21, PT ;  /* 0x000000150c00720c */ /* 0x000fe20003f24070 */
[----:B------:R-:W-:Y:S01]  /*0be0*/  IMAD.SHL.U32 R3, R0, 0x40, RZ ;  /* 0x0000004000037824 */ /* 0x000fe200078e00ff */
[----:B------:R-:W-:Y:S01]  /*0bf0*/  ISETP.GT.U32.AND P3, PT, R12, R27, PT ;  /* 0x0000001b0c00720c */ /* 0x000fe20003f64070 */
[--C-:B------:R-:W-:Y:S01]  /*0c00*/  @!P6 IMAD.IADD R16, R16, 0x1, -R13.reuse ;  /* 0x000000011010e824 */ /* 0x100fe200078e0a0d */
[C---:B------:R-:W-:Y:S01]  /*0c10*/  ISETP.GT.U32.AND P6, PT, R12.reuse, R31, PT ;  /* 0x0000001f0c00720c */ /* 0x040fe20003fc4070 */
[--C-:B------:R-:W-:Y:S01]  /*0c20*/  @!P2 IMAD.IADD R29, R29, 0x1, -R12.reuse ;  /* 0x000000011d1da824 */ /* 0x100fe200078e0a0c */
[C---:B------:R-:W-:Y:S01]  /*0c30*/  ISETP.GT.U32.AND P2, PT, R12.reuse, R25, PT ;  /* 0x000000190c00720c */ /* 0x040fe20003f44070 */
[--C-:B------:R-:W-:Y:S01]  /*0c40*/  @!P5 IMAD.IADD R17, R17, 0x1, -R12.reuse ;  /* 0x000000011111d824 */ /* 0x100fe200078e0a0c */
[----:B------:R-:W-:Y:S01]  /*0c50*/  ISETP.GT.U32.AND P5, PT, R13, R16, PT ;  /* 0x000000100d00720c */ /* 0x000fe20003fa4070 */
[--C-:B------:R-:W-:Y:S01]  /*0c60*/  @!P4 IMAD.IADD R15, R15, 0x1, -R12.reuse ;  /* 0x000000010f0fc824 */ /* 0x100fe200078e0a0c */
[----:B------:R-:W-:Y:S01]  /*0c70*/  ISETP.GT.U32.AND P4, PT, R12, R29, PT ;  /* 0x0000001d0c00720c */ /* 0x000fe20003f84070 */
[--C-:B------:R-:W-:Y:S01]  /*0c80*/  @!P0 IMAD.IADD R19, R19, 0x1, -R12.reuse ;  /* 0x0000000113138824 */ /* 0x100fe200078e0a0c */
[----:B------:R-:W-:Y:S01]  /*0c90*/  ISETP.GE.AND P0, PT, R33, RZ, PT ;  /* 0x000000ff2100720c */ /* 0x000fe20003f06270 */
        /* <DEDUP_REMOVED lines=8> */
[----:B------:R-:W-:Y:S01]  /*0d20*/  @!P5 IMAD.IADD R16, R16, 0x1, -R13 ;  /* 0x000000011010d824 */ /* 0x000fe200078e0a0d */
[----:B------:R-:W-:Y:S01]  /*0d30*/  ISETP.GE.AND P5, PT, R11, RZ, PT ;  /* 0x000000ff0b00720c */ /* 0x000fe20003fa6270 */
[----:B------:R-:W-:Y:S01]  /*0d40*/  @!P4 IMAD.IADD R29, R29, 0x1, -R12 ;  /* 0x000000011d1dc824 */ /* 0x000fe200078e0a0c */
[----:B------:R-:W-:Y:S01]  /*0d50*/  ISETP.GE.AND P4, PT, R8, RZ, PT ;  /* 0x000000ff0800720c */ /* 0x000fe20003f86270 */
[----:B------:R-:W-:Y:S01]  /*0d60*/  @!P0 IMAD.MOV R15, RZ, RZ, -R15 ;  /* 0x000000ffff0f8224 */ /* 0x000fe200078e0a0f */
[----:B------:R-:W-:Y:S01]  /*0d70*/  ISETP.GE.AND P0, PT, R7, RZ, PT ;  /* 0x000000ff0700720c */ /* 0x000fe20003f06270 */
[----:B------:R-:W-:Y:S01]  /*0d80*/  @!P1 IMAD.MOV R17, RZ, RZ, -R17 ;  /* 0x000000ffff119224 */ /* 0x000fe200078e0a11 */
[----:B------:R-:W-:Y:S01]  /*0d90*/  ISETP.GE.AND P1, PT, R6, RZ, PT ;  /* 0x000000ff0600720c */ /* 0x000fe20003f26270 */
[----:B------:R-:W-:Y:S01]  /*0da0*/  @!P3 IMAD.MOV R21, RZ, RZ, -R21 ;  /* 0x000000ffff15b224 */ /* 0x000fe200078e0a15 */
[----:B------:R-:W-:Y:S01]  /*0db0*/  ISETP.NE.AND P3, PT, R22, RZ, PT ;  /* 0x000000ff1600720c */ /* 0x000fe20003f65270 */
[C---:B------:R-:W-:Y:S01]  /*0dc0*/  IMAD.SHL.U32 R2, R0.reuse, 0x2, RZ ;  /* 0x0000000200027824 */ /* 0x040fe200078e00ff */
[----:B------:R-:W-:Y:S01]  /*0dd0*/  LOP3.LUT R18, R3, 0x1c0, RZ, 0xc0, !PT ;  /* 0x000001c003127812 */ /* 0x000fe200078ec0ff */
[----:B------:R-:W-:Y:S01]  /*0de0*/  IMAD.SHL.U32 R5, R0, 0x8, RZ ;  /* 0x0000000800057824 */ /* 0x000fe200078e00ff */
[----:B------:R-:W-:Y:S01]  /*0df0*/  LOP3.LUT R12, RZ, R23, RZ, 0x33, !PT ;  /* 0x00000017ff0c7212 */ /* 0x000fe200078e33ff */
[----:B------:R-:W-:Y:S01]  /*0e00*/  @!P5 IMAD.MOV R19, RZ, RZ, -R19 ;  /* 0x000000ffff13d224 */ /* 0x000fe200078e0a13 */
[----:B------:R-:W-:Y:S01]  /*0e10*/  LOP3.LUT R35, R2, 0x10, RZ, 0xc0, !PT ;  /* 0x0000001002237812 */ /* 0x000fe200078ec0ff */
[----:B------:R-:W-:Y:S01]  /*0e20*/  @!P2 IMAD.MOV R25, RZ, RZ, -R25 ;  /* 0x000000ffff19a224 */ /* 0x000fe200078e0a19 */
[----:B------:R-:W-:Y:S01]  /*0e30*/  LOP3.LUT R37, R18, 0x30, R5, 0xf8, !PT ;  /* 0x0000003012257812 */ /* 0x000fe200078ef805 */
[----:B------:R-:W-:Y:S01]  /*0e40*/  @!P4 IMAD.MOV R27, RZ, RZ, -R27 ;  /* 0x000000ffff1bc224 */ /* 0x000fe200078e0a1b */
[----:B------:R-:W-:Y:S01]  /*0e50*/  LEA.HI R18, R4, R35, RZ, 0x1f ;  /* 0x0000002304127211 */ /* 0x000fe200078ff8ff */
[----:B------:R-:W-:Y:S01]  /*0e60*/  @!P0 IMAD.MOV R29, RZ, RZ, -R29 ;  /* 0x000000ffff1d8224 */ /* 0x000fe200078e0a1d */
[----:B------:R-:W-:Y:S01]  /*0e70*/  ISETP.NE.AND P5, PT, R23, RZ, PT ;  /* 0x000000ff1700720c */ /* 0x000fe20003fa5270 */
[----:B------:R-:W-:Y:S01]  /*0e80*/  @!P6 IMAD.MOV R16, RZ, RZ, -R16 ;  /* 0x000000ffff10e224 */ /* 0x000fe200078e0a10 */
[----:B------:R-:W-:Y:S01]  /*0e90*/  @!P3 LOP3.LUT R16, RZ, R22, RZ, 0x33, !PT ;  /* 0x00000016ff10b212 */ /* 0x000fe200078e33ff */
[----:B------:R-:W-:Y:S01]  /*0ea0*/  @!P1 IMAD.MOV R31, RZ, RZ, -R31 ;  /* 0x000000ffff1f9224 */ /* 0x000fe200078e0a1f */
[----:B------:R-:W-:Y:S01]  /*0eb0*/  SEL R15, R12, R15, !P5 ;  /* 0x0000000f0c0f7207 */ /* 0x000fe20006800000 */
[----:B------:R-:W-:Y:S01]  /*0ec0*/  IMAD.SHL.U32 R24, R0, 0x10, RZ ;  /* 0x0000001000187824 */ /* 0x000fe200078e00ff */
[----:B------:R-:W-:Y:S01]  /*0ed0*/  LOP3.LUT R35, R37, R18, RZ, 0x3c, !PT ;  /* 0x0000001225237212 */ /* 0x000fe200078e3cff */
[----:B---3--:R-:W-:Y:S01]  /*0ee0*/  IMAD R16, R16, UR8, RZ ;  /* 0x0000000810107c24 */ /* 0x008fe2000f8e02ff */
[----:B------:R-:W0:Y:S01]  /*0ef0*/  LDC R18, c[0x0][0x3ac] ;  /* 0x0000eb00ff127b82 */ /* 0x000e220000000800 */
[C---:B------:R-:W-:Y:S01]  /*0f00*/  SEL R17, R12.reuse, R17, !P5 ;  /* 0x000000110c117207 */ /* 0x040fe20006800000 */
[----:B------:R-:W-:Y:S01]  /*0f10*/  IMAD R15, R15, UR5, RZ ;  /* 0x000000050f0f7c24 */ /* 0x000fe2000f8e02ff */
[----:B------:R-:W-:Y:S01]  /*0f20*/  SEL R19, R12, R19, !P5 ;  /* 0x000000130c137207 */ /* 0x000fe20006800000 */
[----:B------:R-:W-:Y:S01]  /*0f30*/  IMAD.SHL.U32 R20, R0, 0x20, RZ ;  /* 0x0000002000147824 */ /* 0x000fe200078e00ff */
[C---:B------:R-:W-:Y:S01]  /*0f40*/  SEL R21, R12.reuse, R21, !P5 ;  /* 0x000000150c157207 */ /* 0x040fe20006800000 */
[----:B------:R-:W-:Y:S01]  /*0f50*/  IMAD R17, R17, UR5, RZ ;  /* 0x0000000511117c24 */ /* 0x000fe2000f8e02ff */
[C---:B------:R-:W-:Y:S01]  /*0f60*/  SEL R25, R12.reuse, R25, !P5 ;  /* 0x000000190c197207 */ /* 0x040fe20006800000 */
[----:B------:R-:W-:Y:S01]  /*0f70*/  IMAD R19, R19, UR5, RZ ;  /* 0x0000000513137c24 */ /* 0x000fe2000f8e02ff */
[C---:B------:R-:W-:Y:S01]  /*0f80*/  SEL R27, R12.reuse, R27, !P5 ;  /* 0x0000001b0c1b7207 */ /* 0x040fe20006800000 */
[----:B------:R-:W-:Y:S01]  /*0f90*/  IMAD R21, R21, UR5, RZ ;  /* 0x0000000515157c24 */ /* 0x000fe2000f8e02ff */
[C---:B------:R-:W-:Y:S01]  /*0fa0*/  SEL R29, R12.reuse, R29, !P5 ;  /* 0x0000001d0c1d7207 */ /* 0x040fe20006800000 */
[----:B------:R-:W-:Y:S01]  /*0fb0*/  IMAD R25, R25, UR5, RZ ;  /* 0x0000000519197c24 */ /* 0x000fe2000f8e02ff */
[----:B------:R-:W-:Y:S01]  /*0fc0*/  SEL R12, R12, R31, !P5 ;  /* 0x0000001f0c0c7207 */ /* 0x000fe20006800000 */
[----:B------:R-:W-:Y:S01]  /*0fd0*/  IMAD R27, R27, UR5, RZ ;  /* 0x000000051b1b7c24 */ /* 0x000fe2000f8e02ff */
[----:B----4-:R-:W-:Y:S01]  /*0fe0*/  LEA R68, P6, R16, UR12, 0x1 ;  /* 0x0000000c10447c11 */ /* 0x010fe2000f8c08ff */
[----:B------:R-:W-:Y:S01]  /*0ff0*/  IMAD R29, R29, UR5, RZ ;  /* 0x000000051d1d7c24 */ /* 0x000fe2000f8e02ff */
[----:B------:R-:W-:Y:S01]  /*1000*/  LEA R66, P0, R15, UR14, 0x1 ;  /* 0x0000000e0f427c11 */ /* 0x000fe2000f8008ff */
[----:B------:R-:W-:Y:S01]  /*1010*/  IMAD R12, R12, UR5, RZ ;  /* 0x000000050c0c7c24 */ /* 0x000fe2000f8e02ff */
[----:B------:R-:W-:-:S02]  /*1020*/  SHF.R.S32.HI R13, RZ, 0x6, R0 ;  /* 0x00000006ff0d7819 */ /* 0x000fc40000011400 */
[----:B------:R-:W-:Y:S02]  /*1030*/  CS2R R22, SRZ ;  /* 0x0000000000167805 */ /* 0x000fe4000001ff00 */
[----:B------:R-:W-:Y:S01]  /*1040*/  LOP3.LUT R24, R24, 0x200, RZ, 0xc0, !PT ;  /* 0x0000020018187812 */ /* 0x000fe200078ec0ff */
[----:B------:R-:W1:Y:S01]  /*1050*/  LDCU UR5, c[0x0][0x3a0] ;  /* 0x00007400ff0577ac */ /* 0x000e620008000800 */
[----:B------:R-:W-:Y:S01]  /*1060*/  LOP3.LUT R37, R37, 0x30, R2, 0x78, !PT ;  /* 0x0000003025257812 */ /* 0x000fe200078e7802 */
[----:B0-----:R-:W-:Y:S01]  /*1070*/  IMAD R43, R43, R18, RZ ;  /* 0x000000122b2b7224 */ /* 0x001fe200078e02ff */
[----:B------:R-:W-:Y:S01]  /*1080*/  LEA.HI.X.SX32 R69, R16, UR13, 0x1, P6 ;  /* 0x0000000d10457c11 */ /* 0x000fe2000b0f0eff */
[----:B------:R-:W-:Y:S01]  /*1090*/  IMAD.SHL.U32 R53, R18, 0x20, RZ ;  /* 0x0000002012357824 */ /* 0x000fe200078e00ff */
[----:B------:R-:W-:Y:S02]  /*10a0*/  LEA.HI.X.SX32 R67, R15, UR15, 0x1, P0 ;  /* 0x0000000f0f437c11 */ /* 0x000fe400080f0eff */
[----:B------:R-:W-:-:S02]  /*10b0*/  SGXT R13, R13, 0x1 ;  /* 0x000000010d0d781a */ /* 0x000fc40000000200 */
[----:B------:R-:W-:Y:S02]  /*10c0*/  LEA R16, P0, R12, UR14, 0x1 ;  /* 0x0000000e0c107c11 */ /* 0x000fe4000f8008ff */
[----:B------:R-:W-:Y:S02]  /*10d0*/  IADD3 R42, PT, PT, R37, UR4, R24 ;  /* 0x00000004252a7c10 */ /* 0x000fe4000fffe018 */
[----:B------:R-:W-:Y:S02]  /*10e0*/  LOP3.LUT R13, R13, 0x90, RZ, 0xc0, !PT ;  /* 0x000000900d0d7812 */ /* 0x000fe400078ec0ff */
[----:B------:R-:W-:Y:S02]  /*10f0*/  LEA.HI R51, R14, R51, RZ, 0x5 ;  /* 0x000000330e337211 */ /* 0x000fe400078f28ff */
[----:B------:R-:W-:Y:S02]  /*1100*/  LEA.HI.X.SX32 R37, R12, UR15, 0x1, P0 ;  /* 0x0000000f0c257c11 */ /* 0x000fe400080f0eff */
[----:B------:R-:W-:-:S02]  /*1110*/  LOP3.LUT R14, R46, 0x18, RZ, 0xfc, !PT ;  /* 0x000000182e0e7812 */ /* 0x000fc400078efcff */
[C---:B------:R-:W-:Y:S01]  /*1120*/  LOP3.LUT R12, R46.reuse, 0x8, RZ, 0xfc, !PT ;  /* 0x000000082e0c7812 */ /* 0x040fe200078efcff */
[-C--:B------:R-:W-:Y:S01]  /*1130*/  IMAD R46, R46, R47.reuse, RZ ;  /* 0x0000002f2e2e7224 */ /* 0x080fe200078e02ff */
[----:B------:R-:W-:Y:S01]  /*1140*/  LOP3.LUT R20, R20, 0x200, RZ, 0xc0, !PT ;  /* 0x0000020014147812 */ /* 0x000fe200078ec0ff */
[-C--:B------:R-:W-:Y:S01]  /*1150*/  IMAD R55, R14, R47.reuse, RZ ;  /* 0x0000002f0e377224 */ /* 0x080fe200078e02ff */
[----:B------:R-:W-:Y:S01]  /*1160*/  LEA R60, P3, R21, UR14, 0x1 ;  /* 0x0000000e153c7c11 */ /* 0x000fe2000f8608ff */
[----:B------:R-:W-:Y:S01]  /*1170*/  IMAD R45, R12, R47, RZ ;  /* 0x0000002f0c2d7224 */ /* 0x000fe200078e02ff */
[----:B------:R-:W-:Y:S01]  /*1180*/  LEA R58, P4, R25, UR14, 0x1 ;  /* 0x0000000e193a7c11 */ /* 0x000fe2000f8808ff */
[----:B------:R-:W-:Y:S01]  /*1190*/  IMAD.SHL.U32 R47, R47, 0x20, RZ ;  /* 0x000000202f2f7824 */ /* 0x000fe200078e00ff */
[----:B------:R-:W-:Y:S02]  /*11a0*/  LEA R40, P5, R27, UR14, 0x1 ;  /* 0x0000000e1b287c11 */ /* 0x000fe4000f8a08ff */
[----:B------:R-:W-:-:S02]  /*11b0*/  LEA R64, P1, R17, UR14, 0x1 ;  /* 0x0000000e11407c11 */ /* 0x000fc4000f8208ff */
[----:B------:R-:W-:Y:S02]  /*11c0*/  LEA R62, P2, R19, UR14, 0x1 ;  /* 0x0000000e133e7c11 */ /* 0x000fe4000f8408ff */
[----:B------:R-:W-:Y:S02]  /*11d0*/  LEA R38, P6, R29, UR14, 0x1 ;  /* 0x0000000e1d267c11 */ /* 0x000fe4000f8c08ff */
[----:B------:R-:W-:Y:S02]  /*11e0*/  LOP3.LUT R49, R13, 0x7e, R2, 0x78, !PT ;  /* 0x0000007e0d317812 */ /* 0x000fe400078e7802 */
[----:B------:R-:W-:Y:S02]  /*11f0*/  IADD3 R35, PT, PT, R35, UR4, R20 ;  /* 0x0000000423237c10 */ /* 0x000fe4000fffe014 */
[----:B------:R-:W-:Y:S02]  /*1200*/  LEA.HI.X.SX32 R61, R21, UR15, 0x1, P3 ;  /* 0x0000000f153d7c11 */ /* 0x000fe400098f0eff */
[----:B------:R-:W-:-:S02]  /*1210*/  CS2R R20, SRZ ;  /* 0x0000000000147805 */ /* 0x000fc4000001ff00 */
[----:B------:R-:W-:Y:S02]  /*1220*/  LEA.HI.X.SX32 R59, R25, UR15, 0x1, P4 ;  /* 0x0000000f193b7c11 */ /* 0x000fe4000a0f0eff */
[----:B------:R-:W-:Y:S02]  /*1230*/  CS2R R24, SRZ ;  /* 0x0000000000187805 */ /* 0x000fe4000001ff00 */
[----:B------:R-:W-:Y:S02]  /*1240*/  LEA.HI.X.SX32 R41, R27, UR15, 0x1, P5 ;  /* 0x0000000f1b297c11 */ /* 0x000fe4000a8f0eff */
[----:B------:R-:W-:Y:S02]  /*1250*/  CS2R R26, SRZ ;  /* 0x00000000001a7805 */ /* 0x000fe4000001ff00 */
[----:B------:R-:W-:Y:S02]  /*1260*/  LEA.HI.X.SX32 R65, R17, UR15, 0x1, P1 ;  /* 0x0000000f11417c11 */ /* 0x000fe400088f0eff */
[----:B------:R-:W-:-:S02]  /*1270*/  LEA.HI.X.SX32 R63, R19, UR15, 0x1, P2 ;  /* 0x0000000f133f7c11 */ /* 0x000fc400090f0eff */
[----:B------:R-:W-:Y:S02]  /*1280*/  LEA.HI.X.SX32 R39, R29, UR15, 0x1, P6 ;  /* 0x0000000f1d277c11 */ /* 0x000fe4000b0f0eff */
[----:B------:R-:W-:Y:S02]  /*1290*/  SHF.R.S32.HI R51, RZ, 0x5, R51 ;  /* 0x00000005ff337819 */ /* 0x000fe40000011433 */
[----:B-1----:R-:W-:-:S07]  /*12a0*/  LOP3.LUT R48, R49, 0x20, RZ, 0x3c, !PT ;  /* 0x0000002031307812 */ /* 0x002fce00078e3cff */
.L_x_1:
[----:B------:R-:W-:Y:S01]  /*12b0*/  SHF.R.U32.HI R17, RZ, 0x5, R0 ;  /* 0x00000005ff117819 */ /* 0x000fe20000011600 */
[----:B------:R-:W-:Y:S01]  /*12c0*/  IMAD.WIDE R28, R46, 0x2, R68 ;  /* 0x000000022e1c7825 */ /* 0x000fe200078e0244 */
[----:B------:R-:W-:Y:S02]  /*12d0*/  PRMT R18, RZ, 0x7610, R18 ;  /* 0x00007610ff127816 */ /* 0x000fe40000000012 */
[----:B------:R-:W-:-:S04]  /*12e0*/  SGXT.U32 R17, R17, 0x2 ;  /* 0x000000021111781a */ /* 0x000fc80000000000 */
[C---:B------:R-:W-:Y:S02]  /*12f0*/  ISETP.GE.AND P0, PT, R17.reuse, UR5, PT ;  /* 0x0000000511007c0c */ /* 0x040fe4000bf06270 */
[----:B------:R-:W-:-:S04]  /*1300*/  LOP3.LUT R12, R17, 0x4, RZ, 0xfc, !PT ;  /* 0x00000004110c7812 */ /* 0x000fc800078efcff */
[----:B------:R-:W-:Y:S02]  /*1310*/  ISETP.GE.AND P1, PT, R12, UR5, PT ;  /* 0x000000050c007c0c */ /* 0x000fe4000bf26270 */
[----:B------:R-:W-:-:S05]  /*1320*/  LOP3.LUT R12, R17, 0x8, RZ, 0xfc, !PT ;  /* 0x00000008110c7812 */ /* 0x000fca00078efcff */
[----:B------:R0:W2:Y:S01]  /*1330*/  @!P0 LDG.E.U16 R18, desc[UR6][R28.64] ;  /* 0x000000061c128981 */ /* 0x0000a2000c1e1500 */
[----:B------:R-:W-:Y:S01]  /*1340*/  ISETP.GE.AND P0, PT, R12, UR5, PT ;  /* 0x000000050c007c0c */ /* 0x000fe2000bf06270 */
[----:B------:R-:W-:Y:S01]  /*1350*/  IMAD.WIDE R12, R45, 0x2, R68 ;  /* 0x000000022d0c7825 */ /* 0x000fe200078e0244 */
[----:B------:R-:W-:Y:S02]  /*1360*/  PRMT R36, RZ, 0x7610, R36 ;  /* 0x00007610ff247816 */ /* 0x000fe40000000024 */
[----:B------:R-:W-:Y:S01]  /*1370*/  LOP3.LUT R19, R17, 0xc, RZ, 0xfc, !PT ;  /* 0x0000000c11137812 */ /* 0x000fe200078efcff */
[----:B------:R-:W-:Y:S01]  /*1380*/  IMAD.WIDE R14, R50, 0x2, R68 ;  /* 0x00000002320e7825 */ /* 0x000fe200078e0244 */
[----:B------:R-:W-:Y:S02]  /*1390*/  PRMT R31, RZ, 0x7610, R31 ;  /* 0x00007610ff1f7816 */ /* 0x000fe4000000001f */
[----:B0-----:R-:W-:-:S04]  /*13a0*/  PRMT R29, RZ, 0x7610, R29 ;  /* 0x00007610ff1d7816 */ /* 0x001fc8000000001d */
[----:B------:R-:W3:Y:S04]  /*13b0*/  @!P1 LDG.E.U16 R31, desc[UR6][R14.64] ;  /* 0x000000060e1f9981 */ /* 0x000ee8000c1e1500 */
[----:B------:R0:W4:Y:S01]  /*13c0*/  @!P0 LDG.E.U16 R36, desc[UR6][R12.64] ;  /* 0x000000060c248981 */ /* 0x000122000c1e1500 */
[----:B------:R-:W-:Y:S02]  /*13d0*/  ISETP.GE.AND P0, PT, R19, UR5, PT ;  /* 0x0000000513007c0c */ /* 0x000fe4000bf06270 */
[----:B------:R-:W-:-:S04]  /*13e0*/  LOP3.LUT R19, R17, 0x10, RZ, 0xfc, !PT ;  /* 0x0000001011137812 */ /* 0x000fc800078efcff */
[----:B------:R-:W-:Y:S01]  /*13f0*/  ISETP.GE.AND P1, PT, R19, UR5, PT ;  /* 0x0000000513007c0c */ /* 0x000fe2000bf26270 */
[----:B0-----:R-:W-:Y:S01]  /*1400*/  IMAD.WIDE R12, R44, 0x2, R68 ;  /* 0x000000022c0c7825 */ /* 0x001fe200078e0244 */
[----:B------:R-:W-:Y:S02]  /*1410*/  LOP3.LUT R19, R17, 0x14, RZ, 0xfc, !PT ;  /* 0x0000001411137812 */ /* 0x000fe400078efcff */
[----:B------:R-:W-:Y:S01]  /*1420*/  PRMT R30, RZ, 0x7610, R30 ;  /* 0x00007610ff1e7816 */ /* 0x000fe2000000001e */
[----:B------:R-:W-:Y:S02]  /*1430*/  IMAD.WIDE R14, R52, 0x2, R68 ;  /* 0x00000002340e7825 */ /* 0x000fe400078e0244 */
[----:B------:R0:W5:Y:S01]  /*1440*/  @!P0 LDG.E.U16 R29, desc[UR6][R12.64] ;  /* 0x000000060c1d8981 */ /* 0x000162000c1e1500 */
[----:B------:R-:W-:Y:S02]  /*1450*/  ISETP.GE.AND P0, PT, R19, UR5, PT ;  /* 0x0000000513007c0c */ /* 0x000fe4000bf06270 */
[----:B------:R-:W-:-:S03]  /*1460*/  LOP3.LUT R17, R17, 0x18, RZ, 0xfc, !PT ;  /* 0x0000001811117812 */ /* 0x000fc600078efcff */
[----:B------:R-:W3:Y:S01]  /*1470*/  @!P1 LDG.E.U16 R30, desc[UR6][R14.64] ;  /* 0x000000060e1e9981 */ /* 0x000ee2000c1e1500 */
[----:B------:R-:W-:Y:S02]  /*1480*/  ISETP.GE.AND P1, PT, R17, UR5, PT ;  /* 0x0000000511007c0c */ /* 0x000fe4000bf26270 */
[----:B------:R-:W-:Y:S01]  /*1490*/  PRMT R17, RZ, 0x7610, R17 ;  /* 0x00007610ff117816 */ /* 0x000fe20000000011 */
[----:B0-----:R-:W-:Y:S01]  /*14a0*/  IMAD.WIDE R12, R54, 0x2, R68 ;  /* 0x00000002360c7825 */ /* 0x001fe200078e0244 */
[----:B------:R-:W-:-:S04]  /*14b0*/  PRMT R28, RZ, 0x7610, R28 ;  /* 0x00007610ff1c7816 */ /* 0x000fc8000000001c */
[----:B------:R0:W5:Y:S02]  /*14c0*/  @!P0 LDG.E.U16 R17, desc[UR6][R12.64] ;  /* 0x000000060c118981 */ /* 0x000164000c1e1500 */
[----:B0-----:R-:W-:-:S05]  /*14d0*/  IMAD.WIDE R12, R55, 0x2, R68 ;  /* 0x00000002370c7825 */ /* 0x001fca00078e0244 */
[----:B------:R-:W5:Y:S01]  /*14e0*/  @!P1 LDG.E.U16 R28, desc[UR6][R12.64] ;  /* 0x000000060c1c9981 */ /* 0x000f62000c1e1500 */
[----:B------:R-:W-:Y:S02]  /*14f0*/  LEA.HI R14, R0, 0x1c, RZ, 0x1b ;  /* 0x0000001c000e7811 */ /* 0x000fe400078fd8ff */
[----:B------:R-:W-:Y:S02]  /*1500*/  PRMT R19, RZ, 0x7610, R19 ;  /* 0x00007610ff137816 */ /* 0x000fe40000000013 */
[----:B------:R-:W-:Y:S01]  /*1510*/  ISETP.GE.AND P0, PT, R14, UR5, PT ;  /* 0x000000050e007c0c */ /* 0x000fe2000bf06270 */
[----:B------:R-:W-:-:S12]  /*1520*/  IMAD.WIDE R14, R56, 0x2, R68 ;  /* 0x00000002380e7825 */ /* 0x000fd800078e0244 */
[----:B------:R0:W5:Y:S01]  /*1530*/  @!P0 LDG.E.U16 R19, desc[UR6][R14.64] ;  /* 0x000000060e138981 */ /* 0x000162000c1e1500 */
[----:B------:R-:W-:Y:S01]  /*1540*/  LOP3.LUT R57, R0, 0x1f, RZ, 0xc0, !PT ;  /* 0x0000001f00397812 */ /* 0x000fe200078ec0ff */
[----:B------:R-:W-:Y:S03]  /*1550*/  BAR.SYNC.DEFER_BLOCKING 0x0 ;  /* 0x0000000000007b1d */ /* 0x000fe60000010000 */
[----:B------:R-:W-:Y:S02]  /*1560*/  ISETP.GE.AND P0, PT, R57, UR5, PT ;  /* 0x0000000539007c0c */ /* 0x000fe4000bf06270 */
[----:B------:R-:W-:Y:S01]  /*1570*/  PRMT R57, RZ, 0x7610, R57 ;  /* 0x00007610ff397816 */ /* 0x000fe20000000039 */
[----:B0-----:R-:W-:-:S10]  /*1580*/  IMAD.WIDE R14, R43, 0x2, R38 ;  /* 0x000000022b0e7825 */ /* 0x001fd400078e0226 */
[----:B------:R0:W5:Y:S02]  /*1590*/  @!P0 LDG.E.U16 R57, desc[UR6][R14.64] ;  /* 0x000000060e398981 */ /* 0x000164000c1e1500 */
[----:B0-----:R-:W-:Y:S02]  /*15a0*/  IMAD.WIDE R14, R43, 0x2, R40 ;  /* 0x000000022b0e7825 */ /* 0x001fe400078e0228 */
[----:B--2---:R0:W-:Y:S02]  /*15b0*/  STS.U16 [R49+UR4], R18 ;  /* 0x0000001231007988 */ /* 0x0041e40008000404 */
[----:B0-----:R-:W-:-:S06]  /*15c0*/  PRMT R18, RZ, 0x7610, R18 ;  /* 0x00007610ff127816 */ /* 0x001fcc0000000012 */
[----:B------:R0:W2:Y:S04]  /*15d0*/  @!P0 LDG.E.U16 R18, desc[UR6][R14.64] ;  /* 0x000000060e128981 */ /* 0x0000a8000c1e1500 */
[----:B----4-:R1:W-:Y:S02]  /*15e0*/  STS.U16 [R49+UR4+0x200], R36 ;  /* 0x0002002431007988 */ /* 0x0103e40008000404 */
[--C-:B-1----:R-:W-:Y:S01]  /*15f0*/  IMAD.MOV.U32 R36, RZ, RZ, R16.reuse ;  /* 0x000000ffff247224 */ /* 0x102fe200078e0010 */
[----:B------:R-:W-:-:S03]  /*1600*/  PRMT R16, RZ, 0x7610, R16 ;  /* 0x00007610ff107816 */ /* 0x000fc60000000010 */
[----:B------:R-:W-:-:S05]  /*1610*/  IMAD.WIDE R12, R43, 0x2, R36 ;  /* 0x000000022b0c7825 */ /* 0x000fca00078e0224 */
[----:B------:R1:W4:Y:S01]  /*1620*/  @!P0 LDG.E.U16 R16, desc[UR6][R12.64] ;  /* 0x000000060c108981 */ /* 0x000322000c1e1500 */
[----:B0-----:R-:W-:-:S03]  /*1630*/  IMAD.WIDE R14, R43, 0x2, R60 ;  /* 0x000000022b0e7825 */ /* 0x001fc600078e023c */
[----:B---3--:R-:W-:Y:S01]  /*1640*/  STS.U16 [R49+UR4+0x400], R30 ;  /* 0x0004001e31007988 */ /* 0x008fe20008000404 */
[----:B-1----:R-:W-:Y:S02]  /*1650*/  PRMT R12, RZ, 0x7610, R12 ;  /* 0x00007610ff0c7816 */ /* 0x002fe4000000000c */
[----:B------:R-:W-:-:S04]  /*1660*/  PRMT R13, RZ, 0x7610, R13 ;  /* 0x00007610ff0d7816 */ /* 0x000fc8000000000d */
[----:B------:R0:W3:Y:S04]  /*1670*/  @!P0 LDG.E.U16 R12, desc[UR6][R14.64] ;  /* 0x000000060e0c8981 */ /* 0x0000e8000c1e1500 */
[----:B-----5:R1:W-:Y:S04]  /*1680*/  STS.U16 [R49+UR4+0x600], R28 ;  /* 0x0006001c31007988 */ /* 0x0203e80008000404 */
[----:B------:R5:W-:Y:S01]  /*1690*/  STS.U16 [R48+UR4+0x100], R31 ;  /* 0x0001001f30007988 */ /* 0x000be20008000404 */
[----:B0-----:R-:W-:Y:S01]  /*16a0*/  IMAD.WIDE R14, R43, 0x2, R62 ;  /* 0x000000022b0e7825 */ /* 0x001fe200078e023e */
[----:B-1----:R-:W-:-:S03]  /*16b0*/  PRMT R28, RZ, 0x7610, R28 ;  /* 0x00007610ff1c7816 */ /* 0x002fc6000000001c */
[----:B-----5:R-:W-:Y:S01]  /*16c0*/  IMAD.WIDE R30, R43, 0x2, R58 ;  /* 0x000000022b1e7825 */ /* 0x020fe200078e023a */
[----:B------:R0:W-:Y:S04]  /*16d0*/  STS.U16 [R48+UR4+0x300], R29 ;  /* 0x0003001d30007988 */ /* 0x0001e80008000404 */
[----:B------:R1:W5:Y:S04]  /*16e0*/  @!P0 LDG.E.U16 R13, desc[UR6][R30.64] ;  /* 0x000000061e0d8981 */ /* 0x000368000c1e1500 */
[----:B------:R1:W-:Y:S01]  /*16f0*/  STS.U16 [R48+UR4+0x500], R17 ;  /* 0x0005001130007988 */ /* 0x0003e20008000404 */
[----:B0-----:R-:W-:-:S03]  /*1700*/  PRMT R29, RZ, 0x7610, R29 ;  /* 0x00007610ff1d7816 */ /* 0x001fc6000000001d */
[----:B------:R0:W5:Y:S01]  /*1710*/  @!P0 LDG.E.U16 R28, desc[UR6][R14.64] ;  /* 0x000000060e1c8981 */ /* 0x000162000c1e1500 */
[----:B-1----:R-:W-:Y:S01]  /*1720*/  IMAD.WIDE R30, R43, 0x2, R64 ;  /* 0x000000022b1e7825 */ /* 0x002fe200078e0240 */
[----:B------:R-:W-:-:S04]  /*1730*/  PRMT R17, RZ, 0x7610, R17 ;  /* 0x00007610ff117816 */ /* 0x000fc80000000011 */
[----:B------:R-:W5:Y:S01]  /*1740*/  @!P0 LDG.E.U16 R29, desc[UR6][R30.64] ;  /* 0x000000061e1d8981 */ /* 0x000f62000c1e1500 */
[----:B0-----:R-:W-:-:S05]  /*1750*/  IMAD.WIDE R14, R43, 0x2, R66 ;  /* 0x000000022b0e7825 */ /* 0x001fca00078e0242 */
[----:B------:R-:W5:Y:S04]  /*1760*/  @!P0 LDG.E.U16 R17, desc[UR6][R14.64] ;  /* 0x000000060e118981 */ /* 0x000f68000c1e1500 */
[----:B------:R-:W-:Y:S01]  /*1770*/  STS.U16 [R48+UR4+0x700], R19 ;  /* 0x0007001330007988 */ /* 0x000fe20008000404 */
[----:B------:R-:W-:-:S05]  /*1780*/  VIADD R51, R51, 0xffffffff ;  /* 0xffffffff33337836 */ /* 0x000fca0000000000 */
[----:B------:R-:W-:Y:S01]  /*1790*/  ISETP.NE.U32.AND P0, PT, R51, RZ, PT ;  /* 0x000000ff3300720c */ /* 0x000fe20003f05070 */
[----:B------:R-:W-:Y:S01]  /*17a0*/  IMAD.WIDE R36, R53, 0x2, R36 ;  /* 0x0000000235247825 */ /* 0x000fe200078e0224 */
[----:B------:R-:W-:-:S03]  /*17b0*/  UIADD3 UR5, UPT, UPT, UR5, -0x20, URZ ;  /* 0xffffffe005057890 */ /* 0x000fc6000fffe0ff */
[----:B------:R-:W-:-:S04]  /*17c0*/  IMAD.WIDE R66, R53, 0x2, R66 ;  /* 0x0000000235427825 */ /* 0x000fc800078e0242 */
[----:B------:R-:W-:-:S04]  /*17d0*/  IMAD.WIDE R64, R53, 0x2, R64 ;  /* 0x0000000235407825 */ /* 0x000fc800078e0240 */
[----:B------:R-:W-:-:S04]  /*17e0*/  IMAD.WIDE R62, R53, 0x2, R62 ;  /* 0x00000002353e7825 */ /* 0x000fc800078e023e */
[----:B------:R-:W-:-:S04]  /*17f0*/  IMAD.WIDE R60, R53, 0x2, R60 ;  /* 0x00000002353c7825 */ /* 0x000fc800078e023c */
[----:B------:R-:W-:-:S04]  /*1800*/  IMAD.WIDE R58, R53, 0x2, R58 ;  /* 0x00000002353a7825 */ /* 0x000fc800078e023a */
[----:B------:R-:W-:-:S04]  /*1810*/  IMAD.WIDE R40, R53, 0x2, R40 ;  /* 0x0000000235287825 */ /* 0x000fc800078e0228 */
[----:B------:R-:W-:-:S04]  /*1820*/  IMAD.WIDE R38, R53, 0x2, R38 ;  /* 0x0000000235267825 */ /* 0x000fc800078e0226 */
[----:B------:R-:W-:Y:S01]  /*1830*/  IMAD.WIDE R68, R47, 0x2, R68 ;  /* 0x000000022f447825 */ /* 0x000fe200078e0244 */
[----:B--2---:R-:W-:Y:S04]  /*1840*/  STS.U16 [R49+UR4+0xa00], R18 ;  /* 0x000a001231007988 */ /* 0x004fe80008000404 */
[----:B----4-:R-:W-:Y:S04]  /*1850*/  STS.U16 [R49+UR4+0x800], R16 ;  /* 0x0008001031007988 */ /* 0x010fe80008000404 */
[----:B---3--:R-:W-:Y:S04]  /*1860*/  STS.U16 [R49+UR4+0xc00], R12 ;  /* 0x000c000c31007988 */ /* 0x008fe80008000404 */
[----:B-----5:R-:W-:Y:S04]  /*1870*/  STS.U16 [R49+UR4+0xe00], R29 ;  /* 0x000e001d31007988 */ /* 0x020fe80008000404 */
[----:B------:R-:W-:Y:S04]  /*1880*/  STS.U16 [R48+UR4+0x900], R57 ;  /* 0x0009003930007988 */ /* 0x000fe80008000404 */
[----:B------:R-:W-:Y:S04]  /*1890*/  STS.U16 [R48+UR4+0xb00], R13 ;  /* 0x000b000d30007988 */ /* 0x000fe80008000404 */
[----:B------:R-:W-:Y:S04]  /*18a0*/  STS.U16 [R48+UR4+0xd00], R28 ;  /* 0x000d001c30007988 */ /* 0x000fe80008000404 */
[----:B------:R-:W-:Y:S01]  /*18b0*/  STS.U16 [R48+UR4+0xf00], R17 ;  /* 0x000f001130007988 */ /* 0x000fe20008000404 */
[----:B------:R-:W-:Y:S06]  /*18c0*/  BAR.SYNC.DEFER_BLOCKING 0x0 ;  /* 0x0000000000007b1d */ /* 0x000fec0000010000 */
[----:B------:R-:W-:Y:S04]  /*18d0*/  LDSM.16.MT88.4 R28, [R35] ;  /* 0x00000000231c783b */ /* 0x000fe80000004200 */
[----:B------:R-:W0:Y:S04]  /*18e0*/  LDSM.16.M88.4 R12, [R42+0x800] ;  /* 0x000800002a0c783b */ /* 0x000e280000000200 */
[----:B------:R-:W1:Y:S01]  /*18f0*/  LDSM.16.M88.4 R16, [R42+0xc00] ;  /* 0x000c00002a10783b */ /* 0x000e620000000200 */
[C---:B0-----:R-:W-:Y:S08]  /*1900*/  HMMA.16816.F32 R20, R28.reuse, R12, R20 ;  /* 0x0000000c1c14723c */ /* 0x041ff00000001814 */
[----:B-1----:R-:W-:Y:S01]  /*1910*/  HMMA.16816.F32 R24, R28, R16, R24 ;  /* 0x000000101c18723c */ /* 0x002fe20000001818 */
[----:B------:R-:W0:Y:S01]  /*1920*/  LDSM.16.MT88.4 R28, [R35+0x400] ;  /* 0x00040000231c783b */ /* 0x000e220000004200 */
[----:B------:R-:W-:-:S10]  /*1930*/  IMAD.MOV.U32 R16, RZ, RZ, R36 ;  /* 0x000000ffff107224 */ /* 0x000fd400078e0024 */
[C---:B0-----:R-:W-:Y:S08]  /*1940*/  HMMA.16816.F32 R20, R28.reuse, R14, R20 ;  /* 0x0000000e1c14723c */ /* 0x041ff00000001814 */
[----:B------:R-:W-:Y:S01]  /*1950*/  HMMA.16816.F32 R24, R28, R18, R24 ;  /* 0x000000121c18723c */ /* 0x000fe20000001818 */
[----:B------:R-:W-:-:S04]  /*1960*/  NOP ;  /* 0x0000000000007918 */ /* 0x000fc80000000000 */
[----:B------:R-:W-:-:S15]  /*1970*/  @P0 BRA `(.L_x_1) ;  /* 0xfffffff8004c0947 */ /* 0x000fde000383ffff */
[----:B------:R-:W-:Y:S02]  /*1980*/  F2FP.F16.F32.PACK_AB R27, R27, R23 ;  /* 0x000000171b1b723e */ /* 0x000fe400000000ff */
[----:B------:R-:W-:Y:S02]  /*1990*/  F2FP.F16.F32.PACK_AB R26, R26, R22 ;  /* 0x000000161a1a723e */ /* 0x000fe400000000ff */
[----:B------:R-:W-:Y:S02]  /*19a0*/  F2FP.F16.F32.PACK_AB R21, R25, R21 ;  /* 0x000000151915723e */ /* 0x000fe400000000ff */
[----:B------:R-:W-:-:S07]  /*19b0*/  F2FP.F16.F32.PACK_AB R20, R24, R20 ;  /* 0x000000141814723e */ /* 0x000fce00000000ff */
.L_x_0:
[----:B------:R-:W0:Y:S08]  /*19c0*/  S2UR UR5, SR_CgaCtaId ;  /* 0x00000000000579c3 */ /* 0x000e300000008800 */
[----:B------:R-:W-:Y:S01]  /*19d0*/  BAR.SYNC.DEFER_BLOCKING 0x0 ;  /* 0x0000000000007b1d */ /* 0x000fe20000010000 */
[----:B------:R-:W-:Y:S02]  /*19e0*/  ISETP.NE.U32.AND P0, PT, R4, RZ, PT ;  /* 0x000000ff0400720c */ /* 0x000fe40003f05070 */
[----:B------:R-:W-:-:S02]  /*19f0*/  SHF.R.S32.HI R14, RZ, 0x4, R0 ;  /* 0x00000004ff0e7819 */ /* 0x000fc40000011400 */
[----:B------:R-:W-:Y:S01]  /*1a00*/  SEL R13, RZ, 0x404, !P0 ;  /* 0x00000404ff0d7807 */ /* 0x000fe20004000000 */
[----:B------:R-:W-:Y:S01]  /*1a10*/  UMOV UR4, 0x400 ;  /* 0x0000040000047882 */ /* 0x000fe20000000000 */
[----:B------:R-:W-:Y:S01]  /*1a20*/  SHF.R.S32.HI R12, RZ, 0x3, R0 ;  /* 0x00000003ff0c7819 */ /* 0x000fe20000011400 */
[----:B------:R-:W1:Y:S01]  /*1a30*/  LDCU.128 UR8, c[0x0][0x390] ;  /* 0x00007200ff0877ac */ /* 0x000e620008000c00 */
[----:B------:R-:W-:Y:S02]  /*1a40*/  LOP3.LUT R3, R3, 0x40, RZ, 0xc0, !PT ;  /* 0x0000004003037812 */ /* 0x000fe400078ec0ff */
[----:B------:R-:W-:Y:S01]  /*1a50*/  LOP3.LUT R0, R0, 0x20, RZ, 0xc0, !PT ;  /* 0x0000002000007812 */ /* 0x000fe200078ec0ff */
[----:B------:R-:W2:Y:S01]  /*1a60*/  LDCU UR12, c[0x0][0x3b8] ;  /* 0x00007700ff0c77ac */ /* 0x000ea20008000800 */
[----:B------:R-:W-:Y:S02]  /*1a70*/  LOP3.LUT R2, R13, 0x3c, R2, 0x78, !PT ;  /* 0x0000003c0d027812 */ /* 0x000fe400078e7802 */
[----:B------:R-:W-:Y:S01]  /*1a80*/  SGXT R13, R14, 0x1 ;  /* 0x000000010e0d781a */ /* 0x000fe20000000200 */
[----:B------:R-:W-:Y:S01]  /*1a90*/  IMAD R3, R0, 0x8, R3 ;  /* 0x0000000800037824 */ /* 0x000fe200078e0203 */
[----:B------:R-:W-:-:S02]  /*1aa0*/  SGXT R12, R12, 0x1 ;  /* 0x000000010c0c781a */ /* 0x000fc40000000200 */
[----:B------:R-:W-:Y:S01]  /*1ab0*/  LOP3.LUT R13, R13, 0x404, RZ, 0xc0, !PT ;  /* 0x000004040d0d7812 */ /* 0x000fe200078ec0ff */
[----:B------:R-:W-:Y:S01]  /*1ac0*/  IMAD.IADD R2, R3, 0x1, R2 ;  /* 0x0000000103027824 */ /* 0x000fe200078e0202 */
[----:B------:R-:W-:Y:S01]  /*1ad0*/  LOP3.LUT R12, R12, 0x240, RZ, 0xc0, !PT ;  /* 0x000002400c0c7812 */ /* 0x000fe200078ec0ff */
[----:B0-----:R-:W-:Y:S02]  /*1ae0*/  ULEA UR4, UR5, UR4, 0x18 ;  /* 0x0000000405047291 */ /* 0x001fe4000f8ec0ff */
[----:B------:R-:W-:Y:S01]  /*1af0*/  IMAD R13, R0, 0x4, R13 ;  /* 0x00000004000d7824 */ /* 0x000fe200078e020d */
[----:B------:R-:W-:Y:S01]  /*1b00*/  LOP3.LUT R0, R2, 0x40, RZ, 0x3c, !PT ;  /* 0x0000004002007812 */ /* 0x000fe200078e3cff */
[----:B------:R-:W0:Y:S01]  /*1b10*/  LDCU UR5, c[0x0][0x3b4] ;  /* 0x00007680ff0577ac */ /* 0x000e220008000800 */
[----:B------:R-:W-:Y:S02]  /*1b20*/  LOP3.LUT R12, R12, 0x38, R5, 0xf8, !PT ;  /* 0x000000380c0c7812 */ /* 0x000fe400078ef805 */
[----:B-1----:R-:W-:Y:S01]  /*1b30*/  ISETP.GE.AND P0, PT, R34, UR10, PT ;  /* 0x0000000a22007c0c */ /* 0x002fe2000bf06270 */
[----:B--2---:R-:W-:Y:S01]  /*1b40*/  IMAD R14, R33, UR12, RZ ;  /* 0x0000000c210e7c24 */ /* 0x004fe2000f8e02ff */
[----:B------:R-:W-:Y:S01]  /*1b50*/  LOP3.LUT R12, R13, R12, R4, 0xf6, !PT ;  /* 0x0000000c0d0c7212 */ /* 0x000fe200078ef604 */
[----:B------:R-:W-:Y:S01]  /*1b60*/  STS [R2+UR4], R20 ;  /* 0x0000001402007988 */ /* 0x000fe20008000804 */
[C---:B------:R-:W-:Y:S01]  /*1b70*/  ISETP.LT.AND P1, PT, R6.reuse, UR11, !P0 ;  /* 0x0000000b06007c0c */ /* 0x040fe2000c721270 */
[----:B------:R-:W-:Y:S01]  /*1b80*/  IMAD R6, R6, UR12, RZ ;  /* 0x0000000c06067c24 */ /* 0x000fe2000f8e02ff */
[----:B------:R-:W-:Y:S01]  /*1b90*/  LOP3.LUT R13, R12, 0x4, RZ, 0x3c, !PT ;  /* 0x000000040c0d7812 */ /* 0x000fe200078e3cff */
[----:B------:R-:W-:Y:S01]  /*1ba0*/  STS [R2+UR4+0x80], R21 ;  /* 0x0000801502007988 */ /* 0x000fe20008000804 */
[C---:B------:R-:W-:Y:S01]  /*1bb0*/  ISETP.LT.AND P4, PT, R7.reuse, UR11, !P0 ;  /* 0x0000000b07007c0c */ /* 0x040fe2000c781270 */
[----:B------:R-:W-:Y:S01]  /*1bc0*/  IMAD R7, R7, UR12, RZ ;  /* 0x0000000c07077c24 */ /* 0x000fe2000f8e02ff */
[C---:B------:R-:W-:Y:S01]  /*1bd0*/  ISETP.LT.AND P5, PT, R8.reuse, UR11, !P0 ;  /* 0x0000000b08007c0c */ /* 0x040fe2000c7a1270 */
[----:B------:R-:W-:Y:S01]  /*1be0*/  STS [R0+UR4+0x200], R26 ;  /* 0x0002001a00007988 */ /* 0x000fe20008000804 */
[----:B------:R-:W-:-:S03]  /*1bf0*/  IMAD R8, R8, UR12, RZ ;  /* 0x0000000c08087c24 */ /* 0x000fc6000f8e02ff */
[----:B------:R1:W-:Y:S01]  /*1c00*/  STS [R0+UR4+0x280], R27 ;  /* 0x0002801b00007988 */ /* 0x0003e20008000804 */
[----:B0-----:R-:W-:Y:S01]  /*1c10*/  IMAD R34, R34, UR5, RZ ;  /* 0x0000000522227c24 */ /* 0x001fe2000f8e02ff */
[----:B------:R-:W-:Y:S04]  /*1c20*/  BAR.SYNC.DEFER_BLOCKING 0x0 ;  /* 0x0000000000007b1d */ /* 0x000fe80000010000 */
[----:B------:R-:W-:-:S04]  /*1c30*/  LEA R15, P2, R34, UR8, 0x1 ;  /* 0x00000008220f7c11 */ /* 0x000fc8000f8408ff */
[----:B------:R-:W-:Y:S01]  /*1c40*/  LEA.HI.X.SX32 R17, R34, UR9, 0x1, P2 ;  /* 0x0000000922117c11 */ /* 0x000fe200090f0eff */
[----:B-1----:R-:W-:Y:S01]  /*1c50*/  IMAD R0, R10, UR12, RZ ;  /* 0x0000000c0a007c24 */ /* 0x002fe2000f8e02ff */
[CC--:B------:R-:W-:Y:S02]  /*1c60*/  LEA R2, P2, R6.reuse, R15.reuse, 0x1 ;  /* 0x0000000f06027211 */ /* 0x0c0fe400078408ff */
[C---:B------:R-:W-:Y:S02]  /*1c70*/  LEA R4, P3, R7.reuse, R15, 0x1 ;  /* 0x0000000f07047211 */ /* 0x040fe400078608ff */
[-C--:B------:R-:W-:Y:S02]  /*1c80*/  LEA.HI.X.SX32 R3, R6, R17.reuse, 0x1, P2 ;  /* 0x0000001106037211 */ /* 0x080fe400010f0eff */
[----:B------:R-:W-:Y:S02]  /*1c90*/  LEA.HI.X.SX32 R5, R7, R17, 0x1, P3 ;  /* 0x0000001107057211 */ /* 0x000fe400018f0eff */
[----:B------:R-:W-:-:S02]  /*1ca0*/  ISETP.LT.AND P3, PT, R10, UR11, !P0 ;  /* 0x0000000b0a007c0c */ /* 0x000fc4000c761270 */
[----:B------:R-:W-:-:S04]  /*1cb0*/  LEA R6, P6, R8, R15, 0x1 ;  /* 0x0000000f08067211 */ /* 0x000fc800078c08ff */
[----:B------:R-:W-:Y:S01]  /*1cc0*/  LEA.HI.X.SX32 R7, R8, R17, 0x1, P6 ;  /* 0x0000001108077211 */ /* 0x000fe200030f0eff */
[----:B------:R-:W0:Y:S04]  /*1cd0*/  LDS R19, [R12+UR4] ;  /* 0x000000040c137984 */ /* 0x000e280008000800 */
[----:B------:R-:W1:Y:S04]  /*1ce0*/  LDS R23, [R13+UR4] ;  /* 0x000000040d177984 */ /* 0x000e680008000800 */
[----:B------:R2:W3:Y:S04]  /*1cf0*/  LDS R21, [R12+UR4+0x100] ;  /* 0x000100040c157984 */ /* 0x0004e80008000800 */
[----:B------:R4:W5:Y:S01]  /*1d00*/  LDS R25, [R13+UR4+0x100] ;  /* 0x000100040d197984 */ /* 0x0009620008000800 */
[----:B--2---:R-:W-:-:S02]  /*1d10*/  IMAD R12, R11, UR12, RZ ;  /* 0x0000000c0b0c7c24 */ /* 0x004fc4000f8e02ff */
[----:B----4-:R-:W-:-:S03]  /*1d20*/  IMAD R13, R32, UR12, RZ ;  /* 0x0000000c200d7c24 */ /* 0x010fc6000f8e02ff */
[-C--:B------:R-:W-:Y:S01]  /*1d30*/  LEA R8, P6, R12, R15.reuse, 0x1 ;  /* 0x0000000f0c087211 */ /* 0x080fe200078c08ff */
[----:B0-----:R0:W-:Y:S04]  /*1d40*/  @P1 STG.E.U16 desc[UR6][R2.64], R19 ;  /* 0x0000001302001986 */ /* 0x0011e8000c101506 */
[----:B-1----:R1:W-:Y:S01]  /*1d50*/  @P4 STG.E.U16 desc[UR6][R4.64], R23 ;  /* 0x0000001704004986 */ /* 0x0023e2000c101506 */
[C---:B------:R-:W-:Y:S01]  /*1d60*/  ISETP.LT.AND P4, PT, R9.reuse, UR11, !P0 ;  /* 0x0000000b09007c0c */ /* 0x040fe2000c781270 */
[----:B------:R-:W-:Y:S02]  /*1d70*/  IMAD R9, R9, UR12, RZ ;  /* 0x0000000c09097c24 */ /* 0x000fe4000f8e02ff */
[----:B---3--:R2:W-:Y:S03]  /*1d80*/  @P5 STG.E.U16 desc[UR6][R6.64], R21 ;  /* 0x0000001506005986 */ /* 0x0085e6000c101506 */
[----:B0-----:R-:W-:-:S02]  /*1d90*/  LEA R2, P1, R9, R15, 0x1 ;  /* 0x0000000f09027211 */ /* 0x001fc400078208ff */
[----:B------:R-:W-:Y:S02]  /*1da0*/  PRMT R19, R19, 0x7632, R19 ;  /* 0x0000763213137816 */ /* 0x000fe40000000013 */
[C---:B-1----:R-:W-:Y:S02]  /*1db0*/  LEA R4, P2, R0.reuse, R15, 0x1 ;  /* 0x0000000f00047211 */ /* 0x042fe400078408ff */
[----:B------:R-:W-:Y:S02]  /*1dc0*/  LEA.HI.X.SX32 R3, R9, R17, 0x1, P1 ;  /* 0x0000001109037211 */ /* 0x000fe400008f0eff */
[----:B------:R-:W-:Y:S02]  /*1dd0*/  LEA R10, P1, R13, R15, 0x1 ;  /* 0x0000000f0d0a7211 */ /* 0x000fe400078208ff */
[----:B------:R-:W-:Y:S01]  /*1de0*/  LEA.HI.X.SX32 R5, R0, R17, 0x1, P2 ;  /* 0x0000001100057211 */ /* 0x000fe200010f0eff */
[----:B-----5:R2:W-:Y:S01]  /*1df0*/  @P4 STG.E.U16 desc[UR6][R2.64], R25 ;  /* 0x0000001902004986 */ /* 0x0205e2000c101506 */
[----:B------:R-:W-:-:S02]  /*1e00*/  ISETP.LT.AND P2, PT, R11, UR11, !P0 ;  /* 0x0000000b0b007c0c */ /* 0x000fc4000c741270 */
[-C--:B------:R-:W-:Y:S01]  /*1e10*/  LEA.HI.X.SX32 R11, R13, R17.reuse, 0x1, P1 ;  /* 0x000000110d0b7211 */ /* 0x080fe200008f0eff */
[----:B------:R2:W-:Y:S01]  /*1e20*/  @P3 STG.E.U16 desc[UR6][R4.64], R19 ;  /* 0x0000001304003986 */ /* 0x0005e2000c101506 */
[----:B------:R-:W-:Y:S02]  /*1e30*/  ISETP.LT.AND P1, PT, R32, UR11, !P0 ;  /* 0x0000000b20007c0c */ /* 0x000fe4000c721270 */
[----:B------:R-:W-:Y:S02]  /*1e40*/  ISETP.LT.AND P0, PT, R33, UR11, !P0 ;  /* 0x0000000b21007c0c */ /* 0x000fe4000c701270 */
[----:B------:R-:W-:Y:S02]  /*1e50*/  LEA.HI.X.SX32 R9, R12, R17, 0x1, P6 ;  /* 0x000000110c097211 */ /* 0x000fe400030f0eff */
[----:B------:R-:W-:Y:S02]  /*1e60*/  PRMT R23, R23, 0x7632, R23 ;  /* 0x0000763217177816 */ /* 0x000fe40000000017 */
[----:B------:R-:W-:-:S02]  /*1e70*/  PRMT R0, R21, 0x7632, R0 ;  /* 0x0000763215007816 */ /* 0x000fc40000000000 */
[C---:B------:R-:W-:Y:S01]  /*1e80*/  LEA R12, P6, R14.reuse, R15, 0x1 ;  /* 0x0000000f0e0c7211 */ /* 0x040fe200078c08ff */
[----:B------:R2:W-:Y:S03]  /*1e90*/  @P2 STG.E.U16 desc[UR6][R8.64], R23 ;  /* 0x0000001708002986 */ /* 0x0005e6000c101506 */
[----:B------:R-:W-:Y:S01]  /*1ea0*/  LEA.HI.X.SX32 R13, R14, R17, 0x1, P6 ;  /* 0x000000110e0d7211 */ /* 0x000fe200030f0eff */
[----:B------:R2:W-:Y:S01]  /*1eb0*/  @P1 STG.E.U16 desc[UR6][R10.64], R0 ;  /* 0x000000000a001986 */ /* 0x0005e2000c101506 */
[----:B------:R-:W-:Y:S07]  /*1ec0*/  @!P0 EXIT ;  /* 0x000000000000894d */ /* 0x000fee0003800000 */
[----:B--2---:R-:W-:-:S05]  /*1ed0*/  PRMT R6, R25, 0x7632, R6 ;  /* 0x0000763219067816 */ /* 0x004fca0000000006 */
[----:B------:R-:W-:Y:S01]  /*1ee0*/  STG.E.U16 desc[UR6][R12.64], R6 ;  /* 0x000000060c007986 */ /* 0x000fe2000c101506 */
[----:B------:R-:W-:Y:S05]  /*1ef0*/  EXIT ;  /* 0x000000000000794d */ /* 0x000fea0003800000 */
.L_x_2:
[----:B------:R-:W-:-:S00]  /*1f00*/  BRA `(.L_x_2) ;  /* 0xfffffffc00fc7947 */ /* 0x000fc0000383ffff */
[----:B------:R-:W-:-:S00]  /*1f10*/  NOP ;  /* 0x0000000000007918 */ /* 0x000fc00000000000 */
        /* <DEDUP_REMOVED lines=14> */
.L_x_3:


//--------------------- .nv.shared.matmul_kernel  --------------------------
	.section	.nv.shared.matmul_kernel,"aw",@nobits
	.sectionflags	@""
	.align	16
	.zero		1024


//--------------------- .nv.shared.reserved.0     --------------------------
	.section	.nv.shared.reserved.0,"aw",@nobits
	.weak		__nv_reservedSMEM_offset_0_alias
	.size		__nv_reservedSMEM_offset_0_alias, 0, 64
	.other		__nv_reservedSMEM_offset_0_alias,@"STO_CUDA_RESERVED_SHARED STV_DEFAULT"
__nv_reservedSMEM_offset_0_alias:
	.zero		0
	.zero		64


//--------------------- .nv.constant0.matmul_kernel --------------------------
	.section	.nv.constant0.matmul_kernel,"a",@progbits
	.sectionflags	@""
	.align	4
.nv.constant0.matmul_kernel:
	.zero		976


//--------------------- SYMBOLS --------------------------

	.type		.nv.reservedSmem.offset0,@object
	.size		.nv.reservedSmem.offset0,0x4
	.type		.nv.reservedSmem.cap,@object
	.size		.nv.reservedSmem.cap,0x4
